// auto-generated by cutlass_sweep.gemm — config: {"arch": "sm_90", "cluster_m": 1, "cluster_n": 1, "dtype": "tf32", "dtype_b": "tf32", "layout": "nt", "stages": 2, "tile_k": 64, "tile_m": 256, "tile_n": 128}
#include "cutlass/cutlass.h"
#include "cutlass/gemm/collective/collective_builder.hpp"
#include "cutlass/gemm/device/gemm_universal_adapter.h"
#include "cutlass/gemm/kernel/gemm_universal.hpp"
#include "cutlass/epilogue/collective/collective_builder.hpp"

using ElemA = cutlass::tfloat32_t;
using ElemB = cutlass::tfloat32_t;
using ElemCD = cutlass::tfloat32_t;
using Acc  = float;
using TileShape    = cute::Shape<cute::_256, cute::_128, cute::_64>;
using ClusterShape = cute::Shape<cute::_1, cute::_1, cute::_1>;

using CollectiveEpilogue = typename cutlass::epilogue::collective::CollectiveBuilder<
    cutlass::arch::Sm90, cutlass::arch::OpClassTensorOp,
    TileShape, ClusterShape,
    cutlass::epilogue::collective::EpilogueTileAuto,
    Acc, Acc,
    ElemCD, cutlass::layout::RowMajor, 128 / cutlass::sizeof_bits<ElemCD>::value,
    ElemCD, cutlass::layout::RowMajor, 128 / cutlass::sizeof_bits<ElemCD>::value,
    cutlass::epilogue::collective::EpilogueScheduleAuto
  >::CollectiveOp;

using CollectiveMainloop = typename cutlass::gemm::collective::CollectiveBuilder<
    cutlass::arch::Sm90, cutlass::arch::OpClassTensorOp,
    ElemA, cutlass::layout::RowMajor, 128 / cutlass::sizeof_bits<ElemA>::value,
    ElemB, cutlass::layout::ColumnMajor, 128 / cutlass::sizeof_bits<ElemB>::value,
    Acc,
    TileShape, ClusterShape,
    cutlass::gemm::collective::StageCount<2>,
    cutlass::gemm::collective::KernelScheduleAuto
  >::CollectiveOp;

using GemmKernel = cutlass::gemm::kernel::GemmUniversal<
    cute::Shape<int,int,int,int>,
    CollectiveMainloop,
    CollectiveEpilogue
>;
using Gemm = cutlass::gemm::device::GemmUniversalAdapter<GemmKernel>;

// Force the device kernel symbol into the cubin without needing a host main.
auto* _anchor = &cutlass::device_kernel<GemmKernel>;


// ===== COMPILED SASS (sm_90a) =====

	.target	sm_90a

	.elftype	@"ET_EXEC"


//--------------------- .note.nv.tkinfo           --------------------------
	.section	.note.nv.tkinfo,"",@"SHT_NOTE"
	.sectionflags	@"SHF_NOTE_NV_TKINFO"
	.tkinfo
        /*0018*/ 	.word	0x00000002
        /*0030*/ 	.string	""
        /*0030*/ 	.string	"ptxas"
        /*0030*/ 	.string	"Cuda compilation tools, release 13.0, V13.0.88"
        /*0030*/ 	.string	"Build cuda_13.0.r13.0/compiler.36424714_0"
        /*0030*/ 	.string	"-arch sm_90a -m 64 "



//--------------------- .note.nv.cuinfo           --------------------------
	.section	.note.nv.cuinfo,"",@"SHT_NOTE"
	.sectionflags	@"SHF_NOTE_NV_CUINFO"
        /*0018*/ 	.short	0x0002
        /*001a*/ 	.short	0x005a
        /*001c*/ 	.short	0x0082
	.zero		2


//--------------------- .nv.info                  --------------------------
	.section	.nv.info,"",@"SHT_CUDA_INFO"
	.align	4


	//----- nvinfo : EIATTR_REGCOUNT
	.align		4
        /*0000*/ 	.byte	0x04, 0x2f
        /*0002*/ 	.short	(.L_15 - .L_14)
	.align		4
.L_14:
        /*0004*/ 	.word	index@(_ZN7cutlass13device_kernelINS_4gemm6kernel13GemmUniversalIN4cute5tupleIJiiiiEEENS1_10collective13CollectiveMmaINS1_34MainloopSm90TmaGmmaWarpSpecializedILi2ENS5_IJNS4_1CILi1EEESB_SB_EEENS1_35KernelTmaWarpSpecializedCooperativeEEENS5_IJNSA_ILi256EEENSA_ILi128EEENSA_ILi64EEEEEENS_10tfloat32_tENS5_IJlSB_lEEESJ_SK_NS4_8TiledMMAINS4_8MMA_AtomIJNS4_4SM904GMMA30MMA_64x128x8_F32TF32TF32_SS_TNILNSO_7ScaleInE1ELSQ_1EEEEEENS4_6LayoutINS5_IJNSA_ILi2EEESB_SB_EEENS5_IJSB_NSA_ILi0EEESW_EEEEENS5_IJNS4_10UnderscoreESZ_SZ_EEEEENS4_13SM90_TMA_LOADENS4_14ComposedLayoutINS4_7SwizzleILi3ELi4ELi3EEENS4_18smem_ptr_flag_bitsILi32EEENST_INS5_IJNSA_ILi8EEENSA_ILi32EEEEEENS5_IJS19_SB_EEEEEEEvNS4_8identityES12_S1D_vS1E_EENS_8epilogue10collective6detail29Sm90TmaWarpSpecializedAdapterINS1H_15DefaultEpilogueISJ_SK_SK_NS1G_6thread17LinearCombinationISJ_Li1EffLNS1L_9ScaleType4KindE0ELNS_15FloatRoundStyleE2ESJ_EENS1_15EpilogueDefaultEEEEEvvEEEEvNT_6ParamsE)
        /*0008*/ 	.word	0x000000a8


	//----- nvinfo : EIATTR_FRAME_SIZE
	.align		4
.L_15:
        /*000c*/ 	.byte	0x04, 0x11
        /*000e*/ 	.short	(.L_17 - .L_16)
	.align		4
.L_16:
        /*0010*/ 	.word	index@(_ZN7cutlass13device_kernelINS_4gemm6kernel13GemmUniversalIN4cute5tupleIJiiiiEEENS1_10collective13CollectiveMmaINS1_34MainloopSm90TmaGmmaWarpSpecializedILi2ENS5_IJNS4_1CILi1EEESB_SB_EEENS1_35KernelTmaWarpSpecializedCooperativeEEENS5_IJNSA_ILi256EEENSA_ILi128EEENSA_ILi64EEEEEENS_10tfloat32_tENS5_IJlSB_lEEESJ_SK_NS4_8TiledMMAINS4_8MMA_AtomIJNS4_4SM904GMMA30MMA_64x128x8_F32TF32TF32_SS_TNILNSO_7ScaleInE1ELSQ_1EEEEEENS4_6LayoutINS5_IJNSA_ILi2EEESB_SB_EEENS5_IJSB_NSA_ILi0EEESW_EEEEENS5_IJNS4_10UnderscoreESZ_SZ_EEEEENS4_13SM90_TMA_LOADENS4_14ComposedLayoutINS4_7SwizzleILi3ELi4ELi3EEENS4_18smem_ptr_flag_bitsILi32EEENST_INS5_IJNSA_ILi8EEENSA_ILi32EEEEEENS5_IJS19_SB_EEEEEEEvNS4_8identityES12_S1D_vS1E_EENS_8epilogue10collective6detail29Sm90TmaWarpSpecializedAdapterINS1H_15DefaultEpilogueISJ_SK_SK_NS1G_6thread17LinearCombinationISJ_Li1EffLNS1L_9ScaleType4KindE0ELNS_15FloatRoundStyleE2ESJ_EENS1_15EpilogueDefaultEEEEEvvEEEEvNT_6ParamsE)
        /*0014*/ 	.word	0x00000000


	//----- nvinfo : EIATTR_MIN_STACK_SIZE
	.align		4
.L_17:
        /*0018*/ 	.byte	0x04, 0x12
        /*001a*/ 	.short	(.L_19 - .L_18)
	.align		4
.L_18:
        /*001c*/ 	.word	index@(_ZN7cutlass13device_kernelINS_4gemm6kernel13GemmUniversalIN4cute5tupleIJiiiiEEENS1_10collective13CollectiveMmaINS1_34MainloopSm90TmaGmmaWarpSpecializedILi2ENS5_IJNS4_1CILi1EEESB_SB_EEENS1_35KernelTmaWarpSpecializedCooperativeEEENS5_IJNSA_ILi256EEENSA_ILi128EEENSA_ILi64EEEEEENS_10tfloat32_tENS5_IJlSB_lEEESJ_SK_NS4_8TiledMMAINS4_8MMA_AtomIJNS4_4SM904GMMA30MMA_64x128x8_F32TF32TF32_SS_TNILNSO_7ScaleInE1ELSQ_1EEEEEENS4_6LayoutINS5_IJNSA_ILi2EEESB_SB_EEENS5_IJSB_NSA_ILi0EEESW_EEEEENS5_IJNS4_10UnderscoreESZ_SZ_EEEEENS4_13SM90_TMA_LOADENS4_14ComposedLayoutINS4_7SwizzleILi3ELi4ELi3EEENS4_18smem_ptr_flag_bitsILi32EEENST_INS5_IJNSA_ILi8EEENSA_ILi32EEEEEENS5_IJS19_SB_EEEEEEEvNS4_8identityES12_S1D_vS1E_EENS_8epilogue10collective6detail29Sm90TmaWarpSpecializedAdapterINS1H_15DefaultEpilogueISJ_SK_SK_NS1G_6thread17LinearCombinationISJ_Li1EffLNS1L_9ScaleType4KindE0ELNS_15FloatRoundStyleE2ESJ_EENS1_15EpilogueDefaultEEEEEvvEEEEvNT_6ParamsE)
        /*0020*/ 	.word	0x00000000
.L_19:


//--------------------- .nv.compat                --------------------------
	.section	.nv.compat,"",@"SHT_CUDA_COMPAT_INFO"
	.align	4
        /*0000*/ 	.byte	0x02, 0x09, 0x01, 0x00, 0x02, 0x02, 0x04, 0x00, 0x02, 0x05, 0x05, 0x00, 0x03, 0x07, 0x01, 0x01
        /*0010*/ 	.byte	0x02, 0x03, 0x01, 0x00, 0x02, 0x06, 0x01, 0x00, 0x04, 0x0b, 0x08, 0x00, 0x00, 0x00, 0x00, 0x00
        /*0020*/ 	.byte	0x00, 0x00, 0x00, 0x00


//--------------------- .nv.info._ZN7cutlass13device_kernelINS_4gemm6kernel13GemmUniversalIN4cute5tupleIJiiiiEEENS1_10collective13CollectiveMmaINS1_34MainloopSm90TmaGmmaWarpSpecializedILi2ENS5_IJNS4_1CILi1EEESB_SB_EEENS1_35KernelTmaWarpSpecializedCooperativeEEENS5_IJNSA_ILi256EEENSA_ILi128EEENSA_ILi64EEEEEENS_10tfloat32_tENS5_IJlSB_lEEESJ_SK_NS4_8TiledMMAINS4_8MMA_AtomIJNS4_4SM904GMMA30MMA_64x128x8_F32TF32TF32_SS_TNILNSO_7ScaleInE1ELSQ_1EEEEEENS4_6LayoutINS5_IJNSA_ILi2EEESB_SB_EEENS5_IJSB_NSA_ILi0EEESW_EEEEENS5_IJNS4_10UnderscoreESZ_SZ_EEEEENS4_13SM90_TMA_LOADENS4_14ComposedLayoutINS4_7SwizzleILi3ELi4ELi3EEENS4_18smem_ptr_flag_bitsILi32EEENST_INS5_IJNSA_ILi8EEENSA_ILi32EEEEEENS5_IJS19_SB_EEEEEEEvNS4_8identityES12_S1D_vS1E_EENS_8epilogue10collective6detail29Sm90TmaWarpSpecializedAdapterINS1H_15DefaultEpilogueISJ_SK_SK_NS1G_6thread17LinearCombinationISJ_Li1EffLNS1L_9ScaleType4KindE0ELNS_15FloatRoundStyleE2ESJ_EENS1_15EpilogueDefaultEEEEEvvEEEEvNT_6ParamsE --------------------------
	.section	.nv.info._ZN7cutlass13device_kernelINS_4gemm6kernel13GemmUniversalIN4cute5tupleIJiiiiEEENS1_10collective13CollectiveMmaINS1_34MainloopSm90TmaGmmaWarpSpecializedILi2ENS5_IJNS4_1CILi1EEESB_SB_EEENS1_35KernelTmaWarpSpecializedCooperativeEEENS5_IJNSA_ILi256EEENSA_ILi128EEENSA_ILi64EEEEEENS_10tfloat32_tENS5_IJlSB_lEEESJ_SK_NS4_8TiledMMAINS4_8MMA_AtomIJNS4_4SM904GMMA30MMA_64x128x8_F32TF32TF32_SS_TNILNSO_7ScaleInE1ELSQ_1EEEEEENS4_6LayoutINS5_IJNSA_ILi2EEESB_SB_EEENS5_IJSB_NSA_ILi0EEESW_EEEEENS5_IJNS4_10UnderscoreESZ_SZ_EEEEENS4_13SM90_TMA_LOADENS4_14ComposedLayoutINS4_7SwizzleILi3ELi4ELi3EEENS4_18smem_ptr_flag_bitsILi32EEENST_INS5_IJNSA_ILi8EEENSA_ILi32EEEEEENS5_IJS19_SB_EEEEEEEvNS4_8identityES12_S1D_vS1E_EENS_8epilogue10collective6detail29Sm90TmaWarpSpecializedAdapterINS1H_15DefaultEpilogueISJ_SK_SK_NS1G_6thread17LinearCombinationISJ_Li1EffLNS1L_9ScaleType4KindE0ELNS_15FloatRoundStyleE2ESJ_EENS1_15EpilogueDefaultEEEEEvvEEEEvNT_6ParamsE,"",@"SHT_CUDA_INFO"
	.sectionflags	@""
	.align	4


	//----- nvinfo : EIATTR_CUDA_API_VERSION
	.align		4
        /*0000*/ 	.byte	0x04, 0x37
        /*0002*/ 	.short	(.L_21 - .L_20)
.L_20:
        /*0004*/ 	.word	0x00000082


	//----- nvinfo : EIATTR_KPARAM_INFO
	.align		4
.L_21:
        /*0008*/ 	.byte	0x04, 0x17
        /*000a*/ 	.short	(.L_23 - .L_22)
.L_22:
        /*000c*/ 	.word	0x00000000
        /*0010*/ 	.short	0x0000
        /*0012*/ 	.short	0x0070
        /*0014*/ 	.byte	0x00, 0xf0, 0x01, 0x10


	//----- nvinfo : EIATTR_SPARSE_MMA_MASK
	.align		4
.L_23:
        /*0018*/ 	.byte	0x03, 0x50
        /*001a*/ 	.short	0x0000


	//----- nvinfo : EIATTR_MAXREG_COUNT
	.align		4
        /*001c*/ 	.byte	0x03, 0x1b
        /*001e*/ 	.short	0x00a8


	//----- nvinfo : EIATTR_NUM_BARRIERS
	.align		4
        /*0020*/ 	.byte	0x02, 0x4c
        /*0022*/ 	.byte	0x01
	.zero		1


	//----- nvinfo : EIATTR_EXTERNS
	.align		4
        /*0024*/ 	.byte	0x04, 0x0f
        /*0026*/ 	.short	(.L_25 - .L_24)


	//   ....[0]....
	.align		4
.L_24:
        /*0028*/ 	.word	index@(__assertfail)


	//----- nvinfo : EIATTR_MERCURY_ISA_VERSION
	.align		4
.L_25:
        /*002c*/ 	.byte	0x03, 0x5f
        /*002e*/ 	.short	0x0101


	//----- nvinfo : EIATTR_INT_WARP_WIDE_INSTR_OFFSETS
	.align		4
        /*0030*/ 	.byte	0x04, 0x31
        /*0032*/ 	.short	(.L_27 - .L_26)


	//   ....[0]....
.L_26:
        /*0034*/ 	.word	0x00000370


	//   ....[1]....
        /*0038*/ 	.word	0x000003a0


	//   ....[2]....
        /*003c*/ 	.word	0x00000480


	//----- nvinfo : EIATTR_COOP_GROUP_MASK_REGIDS
	.align		4
.L_27:
        /*0040*/ 	.byte	0x04, 0x29
        /*0042*/ 	.short	(.L_29 - .L_28)


	//   ....[0]....
.L_28:
        /*0044*/ 	.word	0xffffffff


	//   ....[1]....
        /*0048*/ 	.word	0xffffffff


	//   ....[2]....
        /*004c*/ 	.word	0xffffffff


	//   ....[3]....
        /*0050*/ 	.word	0xffffffff


	//   ....[4]....
        /*0054*/ 	.word	0xffffffff


	//----- nvinfo : EIATTR_COOP_GROUP_INSTR_OFFSETS
	.align		4
.L_29:
        /*0058*/ 	.byte	0x04, 0x28
        /*005a*/ 	.short	(.L_31 - .L_30)


	//   ....[0]....
.L_30:
        /*005c*/ 	.word	0x00000060


	//   ....[1]....
        /*0060*/ 	.word	0x00000070


	//   ....[2]....
        /*0064*/ 	.word	0x00000130


	//   ....[3]....
        /*0068*/ 	.word	0x00000280


	//   ....[4]....
        /*006c*/ 	.word	0x00000f30


	//----- nvinfo : EIATTR_REG_RECONFIG
	.align		4
.L_31:
        /*0070*/ 	.byte	0x01, 0x54
	.zero		2


	//----- nvinfo : EIATTR_SYSCALL_OFFSETS
	.align		4
        /*0074*/ 	.byte	0x04, 0x46
        /*0076*/ 	.short	(.L_33 - .L_32)


	//   ....[0]....
.L_32:
        /*0078*/ 	.word	0x000010f0


	//----- nvinfo : EIATTR_MBARRIER_INSTR_OFFSETS
	.align		4
.L_33:
        /*007c*/ 	.byte	0x04, 0x39
        /*007e*/ 	.short	(.L_35 - .L_34)


	//   ....[0]....
.L_34:
        /*0080*/ 	.word	0x00000230
        /*0084*/ 	.word	0x000000ff
        /*0088*/ 	.word	0x00000000
        /*008c*/ 	.short	0x0100
        /*008e*/ 	.byte	0x08
	.zero		1


	//   ....[1]....
        /*0090*/ 	.word	0x00000240
        /*0094*/ 	.word	0x000000ff
        /*0098*/ 	.word	0x00000010
        /*009c*/ 	.short	0x0100
        /*009e*/ 	.byte	0x08
	.zero		1


	//   ....[2]....
        /*00a0*/ 	.word	0x00000250
        /*00a4*/ 	.word	0x000000ff
        /*00a8*/ 	.word	0x00000008
        /*00ac*/ 	.short	0x0100
        /*00ae*/ 	.byte	0x08
	.zero		1


	//   ....[3]....
        /*00b0*/ 	.word	0x00000260
        /*00b4*/ 	.word	0x000000ff
        /*00b8*/ 	.word	0x00000018
        /*00bc*/ 	.short	0x0100
        /*00be*/ 	.byte	0x08
	.zero		1


	//   ....[4]....
        /*00c0*/ 	.word	0x000004f0
        /*00c4*/ 	.word	0x000000ff
        /*00c8*/ 	.word	0x00000030
        /*00cc*/ 	.short	0x0100
        /*00ce*/ 	.byte	0x06
	.zero		1


	//   ....[5]....
        /*00d0*/ 	.word	0x00000550
        /*00d4*/ 	.word	0x000000ff
        /*00d8*/ 	.word	0x00000038
        /*00dc*/ 	.short	0x0100
        /*00de*/ 	.byte	0x06
	.zero		1


	//   ....[6]....
        /*00e0*/ 	.word	0x00001170
        /*00e4*/ 	.word	0x00000003
        /*00e8*/ 	.word	0x00000000
        /*00ec*/ 	.short	0x010a
        /*00ee*/ 	.byte	0x3f
	.zero		1


	//   ....[7]....
        /*00f0*/ 	.word	0x000011b0
        /*00f4*/ 	.word	0x00000003
        /*00f8*/ 	.word	0x00000000
        /*00fc*/ 	.short	0x010a
        /*00fe*/ 	.byte	0x3f
	.zero		1


	//   ....[8]....
        /*0100*/ 	.word	0x000019a0
        /*0104*/ 	.word	0x000000ff
        /*0108*/ 	.word	0x00000000
        /*010c*/ 	.short	0x010a
        /*010e*/ 	.byte	0x09
	.zero		1


	//   ....[9]....
        /*0110*/ 	.word	0x000019e0
        /*0114*/ 	.word	0x000000ff
        /*0118*/ 	.word	0x00000000
        /*011c*/ 	.short	0x010a
        /*011e*/ 	.byte	0x09
	.zero		1


	//   ....[10]....
        /*0120*/ 	.word	0x00002090
        /*0124*/ 	.word	0x000000ff
        /*0128*/ 	.word	0x00000000
        /*012c*/ 	.short	0x0101
        /*012e*/ 	.byte	0x08
	.zero		1


	//   ....[11]....
        /*0130*/ 	.word	0x00002270
        /*0134*/ 	.word	0x000000ff
        /*0138*/ 	.word	0x00000000
        /*013c*/ 	.short	0x0101
        /*013e*/ 	.byte	0x04
	.zero		1


	//   ....[12]....
        /*0140*/ 	.word	0x0000b710
        /*0144*/ 	.word	0x0000000c
        /*0148*/ 	.word	0x00000010
        /*014c*/ 	.short	0x010a
        /*014e*/ 	.byte	0x3f
	.zero		1


	//   ....[13]....
        /*0150*/ 	.word	0x0000bb90
        /*0154*/ 	.word	0x00000005
        /*0158*/ 	.word	0x00000038
        /*015c*/ 	.short	0x0101
        /*015e*/ 	.byte	0x3f
	.zero		1


	//   ....[14]....
        /*0160*/ 	.word	0x0000c290
        /*0164*/ 	.word	0x00000007
        /*0168*/ 	.word	0x00000000
        /*016c*/ 	.short	0x010a
        /*016e*/ 	.byte	0x3f
	.zero		1


	//   ....[15]....
        /*0170*/ 	.word	0x0000c310
        /*0174*/ 	.word	0x00000005
        /*0178*/ 	.word	0x00000000
        /*017c*/ 	.short	0x010a
        /*017e*/ 	.byte	0x3f
	.zero		1


	//   ....[16]....
        /*0180*/ 	.word	0x0000c370
        /*0184*/ 	.word	0x00000003
        /*0188*/ 	.word	0x00000000
        /*018c*/ 	.short	0x010a
        /*018e*/ 	.byte	0x3f
	.zero		1


	//   ....[17]....
        /*0190*/ 	.word	0x0000c3d0
        /*0194*/ 	.word	0x00000004
        /*0198*/ 	.word	0x00000000
        /*019c*/ 	.short	0x010a
        /*019e*/ 	.byte	0x3f
	.zero		1


	//   ....[18]....
        /*01a0*/ 	.word	0x0000c4a0
        /*01a4*/ 	.word	0x0000000c
        /*01a8*/ 	.word	0x00000010
        /*01ac*/ 	.short	0x010a
        /*01ae*/ 	.byte	0x3f
	.zero		1


	//   ....[19]....
        /*01b0*/ 	.word	0x0000c570
        /*01b4*/ 	.word	0x00000007
        /*01b8*/ 	.word	0x00000000
        /*01bc*/ 	.short	0x010a
        /*01be*/ 	.byte	0x3f
	.zero		1


	//----- nvinfo : EIATTR_NUM_MBARRIERS
	.align		4
.L_35:
        /*01c0*/ 	.byte	0x03, 0x38
        /*01c2*/ 	.short	0x0006


	//----- nvinfo : EIATTR_EXIT_INSTR_OFFSETS
	.align		4
        /*01c4*/ 	.byte	0x04, 0x1c
        /*01c6*/ 	.short	(.L_37 - .L_36)


	//   ....[0]....
.L_36:
        /*01c8*/ 	.word	0x000005a0


	//   ....[1]....
        /*01cc*/ 	.word	0x00000e60


	//   ....[2]....
        /*01d0*/ 	.word	0x0000ad80


	//   ....[3]....
        /*01d4*/ 	.word	0x0000b3b0


	//   ....[4]....
        /*01d8*/ 	.word	0x0000c360


	//----- nvinfo : EIATTR_MAX_THREADS
	.align		4
.L_37:
        /*01dc*/ 	.byte	0x04, 0x05
        /*01de*/ 	.short	(.L_39 - .L_38)
.L_38:
        /*01e0*/ 	.word	0x00000180
        /*01e4*/ 	.word	0x00000001
        /*01e8*/ 	.word	0x00000001


	//----- nvinfo : EIATTR_CRS_STACK_SIZE
	.align		4
.L_39:
        /*01ec*/ 	.byte	0x04, 0x1e
        /*01ee*/ 	.short	(.L_41 - .L_40)
.L_40:
        /*01f0*/ 	.word	0x00000000


	//----- nvinfo : EIATTR_CBANK_PARAM_SIZE
	.align		4
.L_41:
        /*01f4*/ 	.byte	0x03, 0x19
        /*01f6*/ 	.short	0x0470


	//----- nvinfo : EIATTR_PARAM_CBANK
	.align		4
        /*01f8*/ 	.byte	0x04, 0x0a
        /*01fa*/ 	.short	(.L_43 - .L_42)
	.align		4
.L_42:
        /*01fc*/ 	.word	index@(.nv.constant0._ZN7cutlass13device_kernelINS_4gemm6kernel13GemmUniversalIN4cute5tupleIJiiiiEEENS1_10collective13CollectiveMmaINS1_34MainloopSm90TmaGmmaWarpSpecializedILi2ENS5_IJNS4_1CILi1EEESB_SB_EEENS1_35KernelTmaWarpSpecializedCooperativeEEENS5_IJNSA_ILi256EEENSA_ILi128EEENSA_ILi64EEEEEENS_10tfloat32_tENS5_IJlSB_lEEESJ_SK_NS4_8TiledMMAINS4_8MMA_AtomIJNS4_4SM904GMMA30MMA_64x128x8_F32TF32TF32_SS_TNILNSO_7ScaleInE1ELSQ_1EEEEEENS4_6LayoutINS5_IJNSA_ILi2EEESB_SB_EEENS5_IJSB_NSA_ILi0EEESW_EEEEENS5_IJNS4_10UnderscoreESZ_SZ_EEEEENS4_13SM90_TMA_LOADENS4_14ComposedLayoutINS4_7SwizzleILi3ELi4ELi3EEENS4_18smem_ptr_flag_bitsILi32EEENST_INS5_IJNSA_ILi8EEENSA_ILi32EEEEEENS5_IJS19_SB_EEEEEEEvNS4_8identityES12_S1D_vS1E_EENS_8epilogue10collective6detail29Sm90TmaWarpSpecializedAdapterINS1H_15DefaultEpilogueISJ_SK_SK_NS1G_6thread17LinearCombinationISJ_Li1EffLNS1L_9ScaleType4KindE0ELNS_15FloatRoundStyleE2ESJ_EENS1_15EpilogueDefaultEEEEEvvEEEEvNT_6ParamsE)
        /*0200*/ 	.short	0x0210
        /*0202*/ 	.short	0x0470


	//----- nvinfo : EIATTR_SW_WAR
	.align		4
.L_43:
        /*0204*/ 	.byte	0x04, 0x36
        /*0206*/ 	.short	(.L_45 - .L_44)
.L_44:
        /*0208*/ 	.word	0x00000008
.L_45:


//--------------------- .nv.callgraph             --------------------------
	.section	.nv.callgraph,"",@"SHT_CUDA_CALLGRAPH"
	.align	4
	.sectionentsize	8
	.align		4
        /*0000*/ 	.word	0x00000000
	.align		4
        /*0004*/ 	.word	0xffffffff
	.align		4
        /*0008*/ 	.word	index@(_ZN7cutlass13device_kernelINS_4gemm6kernel13GemmUniversalIN4cute5tupleIJiiiiEEENS1_10collective13CollectiveMmaINS1_34MainloopSm90TmaGmmaWarpSpecializedILi2ENS5_IJNS4_1CILi1EEESB_SB_EEENS1_35KernelTmaWarpSpecializedCooperativeEEENS5_IJNSA_ILi256EEENSA_ILi128EEENSA_ILi64EEEEEENS_10tfloat32_tENS5_IJlSB_lEEESJ_SK_NS4_8TiledMMAINS4_8MMA_AtomIJNS4_4SM904GMMA30MMA_64x128x8_F32TF32TF32_SS_TNILNSO_7ScaleInE1ELSQ_1EEEEEENS4_6LayoutINS5_IJNSA_ILi2EEESB_SB_EEENS5_IJSB_NSA_ILi0EEESW_EEEEENS5_IJNS4_10UnderscoreESZ_SZ_EEEEENS4_13SM90_TMA_LOADENS4_14ComposedLayoutINS4_7SwizzleILi3ELi4ELi3EEENS4_18smem_ptr_flag_bitsILi32EEENST_INS5_IJNSA_ILi8EEENSA_ILi32EEEEEENS5_IJS19_SB_EEEEEEEvNS4_8identityES12_S1D_vS1E_EENS_8epilogue10collective6detail29Sm90TmaWarpSpecializedAdapterINS1H_15DefaultEpilogueISJ_SK_SK_NS1G_6thread17LinearCombinationISJ_Li1EffLNS1L_9ScaleType4KindE0ELNS_15FloatRoundStyleE2ESJ_EENS1_15EpilogueDefaultEEEEEvvEEEEvNT_6ParamsE)
	.align		4
        /*000c*/ 	.word	index@(__assertfail)
	.align		4
        /*0010*/ 	.word	0x00000000
	.align		4
        /*0014*/ 	.word	0xfffffffe
	.align		4
        /*0018*/ 	.word	0x00000000
	.align		4
        /*001c*/ 	.word	0xfffffffd
	.align		4
        /*0020*/ 	.word	0x00000000
	.align		4
        /*0024*/ 	.word	0xfffffffc


//--------------------- .nv.constant4             --------------------------
	.section	.nv.constant4,"a",@progbits
	.align	8
	.align		8
.nv.constant4:
        /*0000*/ 	.dword	__assertfail
	.align		8
        /*0008*/ 	.dword	__unnamed_1
	.align		8
        /*0010*/ 	.dword	_ZN40_INTERNAL_3aa2c491_4_k_cu_ccc01fdb_245274cuda3std3__45__cpo5beginE
	.align		8
        /*0018*/ 	.dword	_ZN40_INTERNAL_3aa2c491_4_k_cu_ccc01fdb_245274cuda3std3__45__cpo3endE
	.align		8
        /*0020*/ 	.dword	_ZN40_INTERNAL_3aa2c491_4_k_cu_ccc01fdb_245274cuda3std3__45__cpo6cbeginE
	.align		8
        /*0028*/ 	.dword	_ZN40_INTERNAL_3aa2c491_4_k_cu_ccc01fdb_245274cuda3std3__45__cpo4cendE
	.align		8
        /*0030*/ 	.dword	_ZN40_INTERNAL_3aa2c491_4_k_cu_ccc01fdb_245274cuda3std3__442_GLOBAL__N__3aa2c491_4_k_cu_ccc01fdb_245276ignoreE
	.align		8
        /*0038*/ 	.dword	_ZN40_INTERNAL_3aa2c491_4_k_cu_ccc01fdb_245274cuda3std3__419piecewise_constructE
	.align		8
        /*0040*/ 	.dword	_ZN40_INTERNAL_3aa2c491_4_k_cu_ccc01fdb_245274cuda3std3__48in_placeE
	.align		8
        /*0048*/ 	.dword	_ZN40_INTERNAL_3aa2c491_4_k_cu_ccc01fdb_245274cuda3std6ranges3__45__cpo4swapE
	.align		8
        /*0050*/ 	.dword	_ZN40_INTERNAL_3aa2c491_4_k_cu_ccc01fdb_245274cuda3std6ranges3__45__cpo9iter_moveE
	.align		8
        /*0058*/ 	.dword	_ZN40_INTERNAL_3aa2c491_4_k_cu_ccc01fdb_245274cute7productE
	.align		8
        /*0060*/ 	.dword	_ZN40_INTERNAL_3aa2c491_4_k_cu_ccc01fdb_245274cute1_E
	.align		8
        /*0068*/ 	.dword	$str$22
	.align		8
        /*0070*/ 	.dword	$str$23


//--------------------- .text._ZN7cutlass13device_kernelINS_4gemm6kernel13GemmUniversalIN4cute5tupleIJiiiiEEENS1_10collective13CollectiveMmaINS1_34MainloopSm90TmaGmmaWarpSpecializedILi2ENS5_IJNS4_1CILi1EEESB_SB_EEENS1_35KernelTmaWarpSpecializedCooperativeEEENS5_IJNSA_ILi256EEENSA_ILi128EEENSA_ILi64EEEEEENS_10tfloat32_tENS5_IJlSB_lEEESJ_SK_NS4_8TiledMMAINS4_8MMA_AtomIJNS4_4SM904GMMA30MMA_64x128x8_F32TF32TF32_SS_TNILNSO_7ScaleInE1ELSQ_1EEEEEENS4_6LayoutINS5_IJNSA_ILi2EEESB_SB_EEENS5_IJSB_NSA_ILi0EEESW_EEEEENS5_IJNS4_10UnderscoreESZ_SZ_EEEEENS4_13SM90_TMA_LOADENS4_14ComposedLayoutINS4_7SwizzleILi3ELi4ELi3EEENS4_18smem_ptr_flag_bitsILi32EEENST_INS5_IJNSA_ILi8EEENSA_ILi32EEEEEENS5_IJS19_SB_EEEEEEEvNS4_8identityES12_S1D_vS1E_EENS_8epilogue10collective6detail29Sm90TmaWarpSpecializedAdapterINS1H_15DefaultEpilogueISJ_SK_SK_NS1G_6thread17LinearCombinationISJ_Li1EffLNS1L_9ScaleType4KindE0ELNS_15FloatRoundStyleE2ESJ_EENS1_15EpilogueDefaultEEEEEvvEEEEvNT_6ParamsE --------------------------
	.section	.text._ZN7cutlass13device_kernelINS_4gemm6kernel13GemmUniversalIN4cute5tupleIJiiiiEEENS1_10collective13CollectiveMmaINS1_34MainloopSm90TmaGmmaWarpSpecializedILi2ENS5_IJNS4_1CILi1EEESB_SB_EEENS1_35KernelTmaWarpSpecializedCooperativeEEENS5_IJNSA_ILi256EEENSA_ILi128EEENSA_ILi64EEEEEENS_10tfloat32_tENS5_IJlSB_lEEESJ_SK_NS4_8TiledMMAINS4_8MMA_AtomIJNS4_4SM904GMMA30MMA_64x128x8_F32TF32TF32_SS_TNILNSO_7ScaleInE1ELSQ_1EEEEEENS4_6LayoutINS5_IJNSA_ILi2EEESB_SB_EEENS5_IJSB_NSA_ILi0EEESW_EEEEENS5_IJNS4_10UnderscoreESZ_SZ_EEEEENS4_13SM90_TMA_LOADENS4_14ComposedLayoutINS4_7SwizzleILi3ELi4ELi3EEENS4_18smem_ptr_flag_bitsILi32EEENST_INS5_IJNSA_ILi8EEENSA_ILi32EEEEEENS5_IJS19_SB_EEEEEEEvNS4_8identityES12_S1D_vS1E_EENS_8epilogue10collective6detail29Sm90TmaWarpSpecializedAdapterINS1H_15DefaultEpilogueISJ_SK_SK_NS1G_6thread17LinearCombinationISJ_Li1EffLNS1L_9ScaleType4KindE0ELNS_15FloatRoundStyleE2ESJ_EENS1_15EpilogueDefaultEEEEEvvEEEEvNT_6ParamsE,"ax",@progbits
	.align	128
.text._ZN7cutlass13device_kernelINS_4gemm6kernel13GemmUniversalIN4cute5tupleIJiiiiEEENS1_10collective13CollectiveMmaINS1_34MainloopSm90TmaGmmaWarpSpecializedILi2ENS5_IJNS4_1CILi1EEESB_SB_EEENS1_35KernelTmaWarpSpecializedCooperativeEEENS5_IJNSA_ILi256EEENSA_ILi128EEENSA_ILi64EEEEEENS_10tfloat32_tENS5_IJlSB_lEEESJ_SK_NS4_8TiledMMAINS4_8MMA_AtomIJNS4_4SM904GMMA30MMA_64x128x8_F32TF32TF32_SS_TNILNSO_7ScaleInE1ELSQ_1EEEEEENS4_6LayoutINS5_IJNSA_ILi2EEESB_SB_EEENS5_IJSB_NSA_ILi0EEESW_EEEEENS5_IJNS4_10UnderscoreESZ_SZ_EEEEENS4_13SM90_TMA_LOADENS4_14ComposedLayoutINS4_7SwizzleILi3ELi4ELi3EEENS4_18smem_ptr_flag_bitsILi32EEENST_INS5_IJNSA_ILi8EEENSA_ILi32EEEEEENS5_IJS19_SB_EEEEEEEvNS4_8identityES12_S1D_vS1E_EENS_8epilogue10collective6detail29Sm90TmaWarpSpecializedAdapterINS1H_15DefaultEpilogueISJ_SK_SK_NS1G_6thread17LinearCombinationISJ_Li1EffLNS1L_9ScaleType4KindE0ELNS_15FloatRoundStyleE2ESJ_EENS1_15EpilogueDefaultEEEEEvvEEEEvNT_6ParamsE:
        .type           _ZN7cutlass13device_kernelINS_4gemm6kernel13GemmUniversalIN4cute5tupleIJiiiiEEENS1_10collective13CollectiveMmaINS1_34MainloopSm90TmaGmmaWarpSpecializedILi2ENS5_IJNS4_1CILi1EEESB_SB_EEENS1_35KernelTmaWarpSpecializedCooperativeEEENS5_IJNSA_ILi256EEENSA_ILi128EEENSA_ILi64EEEEEENS_10tfloat32_tENS5_IJlSB_lEEESJ_SK_NS4_8TiledMMAINS4_8MMA_AtomIJNS4_4SM904GMMA30MMA_64x128x8_F32TF32TF32_SS_TNILNSO_7ScaleInE1ELSQ_1EEEEEENS4_6LayoutINS5_IJNSA_ILi2EEESB_SB_EEENS5_IJSB_NSA_ILi0EEESW_EEEEENS5_IJNS4_10UnderscoreESZ_SZ_EEEEENS4_13SM90_TMA_LOADENS4_14ComposedLayoutINS4_7SwizzleILi3ELi4ELi3EEENS4_18smem_ptr_flag_bitsILi32EEENST_INS5_IJNSA_ILi8EEENSA_ILi32EEEEEENS5_IJS19_SB_EEEEEEEvNS4_8identityES12_S1D_vS1E_EENS_8epilogue10collective6detail29Sm90TmaWarpSpecializedAdapterINS1H_15DefaultEpilogueISJ_SK_SK_NS1G_6thread17LinearCombinationISJ_Li1EffLNS1L_9ScaleType4KindE0ELNS_15FloatRoundStyleE2ESJ_EENS1_15EpilogueDefaultEEEEEvvEEEEvNT_6ParamsE,@function
        .size           _ZN7cutlass13device_kernelINS_4gemm6kernel13GemmUniversalIN4cute5tupleIJiiiiEEENS1_10collective13CollectiveMmaINS1_34MainloopSm90TmaGmmaWarpSpecializedILi2ENS5_IJNS4_1CILi1EEESB_SB_EEENS1_35KernelTmaWarpSpecializedCooperativeEEENS5_IJNSA_ILi256EEENSA_ILi128EEENSA_ILi64EEEEEENS_10tfloat32_tENS5_IJlSB_lEEESJ_SK_NS4_8TiledMMAINS4_8MMA_AtomIJNS4_4SM904GMMA30MMA_64x128x8_F32TF32TF32_SS_TNILNSO_7ScaleInE1ELSQ_1EEEEEENS4_6LayoutINS5_IJNSA_ILi2EEESB_SB_EEENS5_IJSB_NSA_ILi0EEESW_EEEEENS5_IJNS4_10UnderscoreESZ_SZ_EEEEENS4_13SM90_TMA_LOADENS4_14ComposedLayoutINS4_7SwizzleILi3ELi4ELi3EEENS4_18smem_ptr_flag_bitsILi32EEENST_INS5_IJNSA_ILi8EEENSA_ILi32EEEEEENS5_IJS19_SB_EEEEEEEvNS4_8identityES12_S1D_vS1E_EENS_8epilogue10collective6detail29Sm90TmaWarpSpecializedAdapterINS1H_15DefaultEpilogueISJ_SK_SK_NS1G_6thread17LinearCombinationISJ_Li1EffLNS1L_9ScaleType4KindE0ELNS_15FloatRoundStyleE2ESJ_EENS1_15EpilogueDefaultEEEEEvvEEEEvNT_6ParamsE,(.L_x_316 - _ZN7cutlass13device_kernelINS_4gemm6kernel13GemmUniversalIN4cute5tupleIJiiiiEEENS1_10collective13CollectiveMmaINS1_34MainloopSm90TmaGmmaWarpSpecializedILi2ENS5_IJNS4_1CILi1EEESB_SB_EEENS1_35KernelTmaWarpSpecializedCooperativeEEENS5_IJNSA_ILi256EEENSA_ILi128EEENSA_ILi64EEEEEENS_10tfloat32_tENS5_IJlSB_lEEESJ_SK_NS4_8TiledMMAINS4_8MMA_AtomIJNS4_4SM904GMMA30MMA_64x128x8_F32TF32TF32_SS_TNILNSO_7ScaleInE1ELSQ_1EEEEEENS4_6LayoutINS5_IJNSA_ILi2EEESB_SB_EEENS5_IJSB_NSA_ILi0EEESW_EEEEENS5_IJNS4_10UnderscoreESZ_SZ_EEEEENS4_13SM90_TMA_LOADENS4_14ComposedLayoutINS4_7SwizzleILi3ELi4ELi3EEENS4_18smem_ptr_flag_bitsILi32EEENST_INS5_IJNSA_ILi8EEENSA_ILi32EEEEEENS5_IJS19_SB_EEEEEEEvNS4_8identityES12_S1D_vS1E_EENS_8epilogue10collective6detail29Sm90TmaWarpSpecializedAdapterINS1H_15DefaultEpilogueISJ_SK_SK_NS1G_6thread17LinearCombinationISJ_Li1EffLNS1L_9ScaleType4KindE0ELNS_15FloatRoundStyleE2ESJ_EENS1_15EpilogueDefaultEEEEEvvEEEEvNT_6ParamsE)
        .other          _ZN7cutlass13device_kernelINS_4gemm6kernel13GemmUniversalIN4cute5tupleIJiiiiEEENS1_10collective13CollectiveMmaINS1_34MainloopSm90TmaGmmaWarpSpecializedILi2ENS5_IJNS4_1CILi1EEESB_SB_EEENS1_35KernelTmaWarpSpecializedCooperativeEEENS5_IJNSA_ILi256EEENSA_ILi128EEENSA_ILi64EEEEEENS_10tfloat32_tENS5_IJlSB_lEEESJ_SK_NS4_8TiledMMAINS4_8MMA_AtomIJNS4_4SM904GMMA30MMA_64x128x8_F32TF32TF32_SS_TNILNSO_7ScaleInE1ELSQ_1EEEEEENS4_6LayoutINS5_IJNSA_ILi2EEESB_SB_EEENS5_IJSB_NSA_ILi0EEESW_EEEEENS5_IJNS4_10UnderscoreESZ_SZ_EEEEENS4_13SM90_TMA_LOADENS4_14ComposedLayoutINS4_7SwizzleILi3ELi4ELi3EEENS4_18smem_ptr_flag_bitsILi32EEENST_INS5_IJNSA_ILi8EEENSA_ILi32EEEEEENS5_IJS19_SB_EEEEEEEvNS4_8identityES12_S1D_vS1E_EENS_8epilogue10collective6detail29Sm90TmaWarpSpecializedAdapterINS1H_15DefaultEpilogueISJ_SK_SK_NS1G_6thread17LinearCombinationISJ_Li1EffLNS1L_9ScaleType4KindE0ELNS_15FloatRoundStyleE2ESJ_EENS1_15EpilogueDefaultEEEEEvvEEEEvNT_6ParamsE,@"STO_CUDA_ENTRY STV_DEFAULT"
_ZN7cutlass13device_kernelINS_4gemm6kernel13GemmUniversalIN4cute5tupleIJiiiiEEENS1_10collective13CollectiveMmaINS1_34MainloopSm90TmaGmmaWarpSpecializedILi2ENS5_IJNS4_1CILi1EEESB_SB_EEENS1_35KernelTmaWarpSpecializedCooperativeEEENS5_IJNSA_ILi256EEENSA_ILi128EEENSA_ILi64EEEEEENS_10tfloat32_tENS5_IJlSB_lEEESJ_SK_NS4_8TiledMMAINS4_8MMA_AtomIJNS4_4SM904GMMA30MMA_64x128x8_F32TF32TF32_SS_TNILNSO_7ScaleInE1ELSQ_1EEEEEENS4_6LayoutINS5_IJNSA_ILi2EEESB_SB_EEENS5_IJSB_NSA_ILi0EEESW_EEEEENS5_IJNS4_10UnderscoreESZ_SZ_EEEEENS4_13SM90_TMA_LOADENS4_14ComposedLayoutINS4_7SwizzleILi3ELi4ELi3EEENS4_18smem_ptr_flag_bitsILi32EEENST_INS5_IJNSA_ILi8EEENSA_ILi32EEEEEENS5_IJS19_SB_EEEEEEEvNS4_8identityES12_S1D_vS1E_EENS_8epilogue10collective6detail29Sm90TmaWarpSpecializedAdapterINS1H_15DefaultEpilogueISJ_SK_SK_NS1G_6thread17LinearCombinationISJ_Li1EffLNS1L_9ScaleType4KindE0ELNS_15FloatRoundStyleE2ESJ_EENS1_15EpilogueDefaultEEEEEvvEEEEvNT_6ParamsE:
[----:B------:R-:W0:Y:S01]  /*0000*/  LDC R1, c[0x0][0x28] ;  /* 0x00000a00ff017b82 */ /* 0x000e220000000800 */
[----:B------:R-:W1:Y:S01]  /*0010*/  S2R R18, SR_TID.X ;  /* 0x0000000000127919 */ /* 0x000e620000002100 */
[----:B------:R-:W-:Y:S01]  /*0020*/  ELECT P0, URZ, PT ;  /* 0x00000000003f782f */ /* 0x000fe20003800000 */
[----:B------:R-:W-:Y:S01]  /*0030*/  BSSY B0, `(.L_x_0) ;  /* 0x000000f000007945 */ /* 0x000fe20003800000 */
[--C-:B-1----:R-:W-:Y:S02]  /*0040*/  SHF.R.U32.HI R0, RZ, 0x5, R18.reuse ;  /* 0x00000005ff007819 */ /* 0x102fe40000011612 */
[----:B------:R-:W-:-:S03]  /*0050*/  SHF.R.U32.HI R22, RZ, 0x7, R18 ;  /* 0x00000007ff167819 */ /* 0x000fc60000011612 */
[----:B------:R-:W1:Y:S04]  /*0060*/  SHFL.IDX PT, R5, R0, RZ, 0x1f ;  /* 0x00001fff00057589 */ /* 0x000e6800000e0000 */
[----:B------:R2:W3:Y:S01]  /*0070*/  SHFL.IDX PT, R8, R22, RZ, 0x1f ;  /* 0x00001fff16087589 */ /* 0x0004e200000e0000 */
[----:B-1----:R-:W-:-:S13]  /*0080*/  ISETP.NE.OR P0, PT, R5, RZ, !P0 ;  /* 0x000000ff0500720c */ /* 0x002fda0004705670 */
[----:B0-23--:R-:W-:Y:S05]  /*0090*/  @P0 BRA `(.L_x_1) ;  /* 0x0000000000200947 */ /* 0x00dfea0003800000 */
[----:B------:R-:W-:Y:S02]  /*00a0*/  ULDC.64 UR4, c[0x0][0x198] ;  /* 0x0000660000047ab9 */ /* 0x000fe40000000a00 */
[----:B------:R-:W-:Y:S02]  /*00b0*/  UIADD3 UR6, UP0, UR4, 0xf0, URZ ;  /* 0x000000f004067890 */ /* 0x000fe4000ff1e03f */
[----:B------:R-:W-:Y:S02]  /*00c0*/  UIADD3 UR4, UP1, UR4, 0x1f0, URZ ;  /* 0x000001f004047890 */ /* 0x000fe4000ff3e03f */
[----:B------:R-:W-:Y:S02]  /*00d0*/  UIADD3.X UR7, URZ, UR5, URZ, UP0, !UPT ;  /* 0x000000053f077290 */ /* 0x000fe400087fe43f */
[----:B------:R-:W-:-:S07]  /*00e0*/  UIADD3.X UR5, URZ, UR5, URZ, UP1, !UPT ;  /* 0x000000053f057290 */ /* 0x000fce0008ffe43f */
[----:B------:R0:W-:Y:S02]  /*00f0*/  UTMACCTL.PF [UR6] ;  /* 0x00000000060079b9 */ /* 0x0001e40008040000 */
[----:B------:R0:W-:Y:S02]  /*0100*/  UTMACCTL.PF [UR4] ;  /* 0x00000000040079b9 */ /* 0x0001e40008040000 */
[----:B0-----:R-:W-:Y:S01]  /*0110*/  NOP ;  /* 0x0000000000007918 */ /* 0x001fe20000000000 */
.L_x_1:
[----:B------:R-:W-:Y:S05]  /*0120*/  BSYNC B0 ;  /* 0x0000000000007941 */ /* 0x000fea0003800000 */
.L_x_0:
[----:B------:R-:W0:Y:S02]  /*0130*/  SHFL.IDX PT, R2, R0, RZ, 0x1f ;  /* 0x00001fff00027589 */ /* 0x000e2400000e0000 */
[----:B0-----:R-:W-:-:S13]  /*0140*/  ISETP.NE.AND P0, PT, R2, RZ, PT ;  /* 0x000000ff0200720c */ /* 0x001fda0003f05270 */
[----:B------:R-:W-:Y:S05]  /*0150*/  @P0 BRA `(.L_x_2) ;  /* 0x0000000000480947 */ /* 0x000fea0003800000 */
[----:B------:R-:W0:Y:S01]  /*0160*/  S2UR UR8, SR_CgaCtaId ;  /* 0x00000000000879c3 */ /* 0x000e220000008800 */
[----:B------:R-:W-:Y:S01]  /*0170*/  UMOV UR4, 0x400 ;  /* 0x0000040000047882 */ /* 0x000fe20000000000 */
[----:B------:R-:W-:Y:S01]  /*0180*/  UMOV UR5, 0x1 ;  /* 0x0000000100057882 */ /* 0x000fe20000000000 */
[----:B------:R-:W-:Y:S01]  /*0190*/  UMOV UR6, 0x100 ;  /* 0x0000010000067882 */ /* 0x000fe20000000000 */
[----:B------:R-:W-:Y:S01]  /*01a0*/  ELECT P0, URZ, PT ;  /* 0x00000000003f782f */ /* 0x000fe20003800000 */
[----:B------:R-:W-:-:S04]  /*01b0*/  UIADD3 UR6, -UR6, 0x100000, URZ ;  /* 0x0010000006067890 */ /* 0x000fc8000fffe13f */
[----:B------:R-:W-:Y:S02]  /*01c0*/  USHF.L.U32 UR7, UR6, 0xb, URZ ;  /* 0x0000000b06077899 */ /* 0x000fe4000800063f */
[----:B------:R-:W-:Y:S02]  /*01d0*/  USHF.L.U32 UR6, UR6, 0x1, URZ ;  /* 0x0000000106067899 */ /* 0x000fe4000800063f */
[----:B0-----:R-:W-:Y:S02]  /*01e0*/  ULEA UR8, UR8, UR4, 0x18 ;  /* 0x0000000408087291 */ /* 0x001fe4000f8ec03f */
[----:B------:R-:W-:-:S04]  /*01f0*/  UIADD3 UR4, -UR5, 0x100000, URZ ;  /* 0x0010000005047890 */ /* 0x000fc8000fffe13f */
[----:B------:R-:W-:Y:S02]  /*0200*/  USHF.L.U32 UR5, UR4, 0xb, URZ ;  /* 0x0000000b04057899 */ /* 0x000fe4000800063f */
[----:B------:R-:W-:Y:S01]  /*0210*/  USHF.L.U32 UR4, UR4, 0x1, URZ ;  /* 0x0000000104047899 */ /* 0x000fe2000800063f */
[----:B------:R-:W0:Y:S11]  /*0220*/  FENCE.VIEW.ASYNC.S ;  /* 0x00000000000073c6 */ /* 0x000e360000000000 */
[----:B0-----:R0:W1:Y:S01]  /*0230*/  SYNCS.EXCH.64 URZ, [UR8], UR4 ;  /* 0x00000004083f75b2 */ /* 0x0010620008000100 */
[----:B------:R0:W2:Y:S01]  /*0240*/  SYNCS.EXCH.64 URZ, [UR8+0x10], UR6 ;  /* 0x00001006083f75b2 */ /* 0x0000a20008000100 */
[----:B------:R0:W3:Y:S01]  /*0250*/  SYNCS.EXCH.64 URZ, [UR8+0x8], UR4 ;  /* 0x00000804083f75b2 */ /* 0x0000e20008000100 */
[----:B------:R0:W4:Y:S01]  /*0260*/  SYNCS.EXCH.64 URZ, [UR8+0x18], UR6 ;  /* 0x00001806083f75b2 */ /* 0x0001220008000100 */
[----:B------:R-:W-:Y:S01]  /*0270*/  NOP ;  /* 0x0000000000007918 */ /* 0x000fe20000000000 */
.L_x_2:
[----:B------:R-:W5:Y:S01]  /*0280*/  SHFL.IDX PT, R0, R0, RZ, 0x1f ;  /* 0x00001fff00007589 */ /* 0x000f6200000e0000 */
[----:B------:R-:W-:Y:S01]  /*0290*/  ELECT P0, URZ, PT ;  /* 0x00000000003f782f */ /* 0x000fe20003800000 */
[----:B------:R-:W1:Y:S01]  /*02a0*/  LDC R2, c[0x0][0x65c] ;  /* 0x00019700ff027b82 */ /* 0x000e620000000800 */
[----:B------:R-:W-:Y:S01]  /*02b0*/  SHF.R.S32.HI R6, RZ, 0x1f, R5 ;  /* 0x0000001fff067819 */ /* 0x000fe20000011405 */
[----:B------:R-:W2:Y:S01]  /*02c0*/  S2R R3, SR_CTAID.Y ;  /* 0x0000000000037919 */ /* 0x000ea20000002600 */
[----:B0-----:R-:W-:Y:S01]  /*02d0*/  UMOV UR4, 0x20 ;  /* 0x0000002000047882 */ /* 0x001fe20000000000 */
[----:B------:R-:W-:Y:S01]  /*02e0*/  ISETP.NE.AND P2, PT, R8, RZ, PT ;  /* 0x000000ff0800720c */ /* 0x000fe20003f45270 */
[----:B------:R-:W-:Y:S01]  /*02f0*/  NOP ;  /* 0x0000000000007918 */ /* 0x000fe20000000000 */
[----:B------:R-:W0:Y:S01]  /*0300*/  S2R R4, SR_CTAID.X ;  /* 0x0000000000047919 */ /* 0x000e220000002500 */
[----:B------:R-:W-:Y:S01]  /*0310*/  LEA.HI R6, R6, R5, RZ, 0x2 ;  /* 0x0000000506067211 */ /* 0x000fe200078f10ff */
[----:B------:R-:W-:Y:S01]  /*0320*/  NOP ;  /* 0x0000000000007918 */ /* 0x000fe20000000000 */
[----:B-----5:R-:W-:-:S02]  /*0330*/  ISETP.NE.OR P0, PT, R0, RZ, !P0 ;  /* 0x000000ff0000720c */ /* 0x020fc40004705670 */
[----:B-1----:R-:W-:-:S04]  /*0340*/  ISETP.NE.AND P3, PT, R2, 0x1, PT ;  /* 0x000000010200780c */ /* 0x002fc80003f65270 */
[----:B------:R-:W-:Y:S02]  /*0350*/  P2R R0, PR, RZ, 0x8 ;  /* 0x00000008ff007803 */ /* 0x000fe40000000000 */
[----:B------:R-:W-:-:S05]  /*0360*/  LOP3.LUT R0, R6, 0xfffffffc, RZ, 0xc0, !PT ;  /* 0xfffffffc06007812 */ /* 0x000fca00078ec0ff */
[----:B------:R-:W-:Y:S01]  /*0370*/  VOTEU.ALL UP0, P0 ;  /* 0x00000000003f7886 */ /* 0x000fe20000000000 */
[----:B------:R-:W-:Y:S01]  /*0380*/  IMAD.IADD R0, R5, 0x1, -R0 ;  /* 0x0000000105007824 */ /* 0x000fe200078e0a00 */
[----:B------:R-:W0:Y:S01]  /*0390*/  @P3 LDC R17, c[0x0][0x10] ;  /* 0x00000400ff113b82 */ /* 0x000e220000000800 */
[----:B------:R-:W-:Y:S01]  /*03a0*/  VOTEU.ALL UP1, P0 ;  /* 0x00000000003f7886 */ /* 0x000fe20000020000 */
[----:B--2---:R-:W-:Y:S01]  /*03b0*/  @P3 IMAD.MOV.U32 R6, RZ, RZ, R3 ;  /* 0x000000ffff063224 */ /* 0x004fe200078e0003 */
[----:B------:R-:W-:Y:S01]  /*03c0*/  @!UP0 UMOV UR6, 0x400 ;  /* 0x0000040000068882 */ /* 0x000fe20000000000 */
[----:B------:R-:W-:-:S04]  /*03d0*/  @!UP0 UIADD3 UR4, -UR4, 0x100000, URZ ;  /* 0x0010000004048890 */ /* 0x000fc8000fffe13f */
[----:B------:R-:W-:Y:S02]  /*03e0*/  @!UP0 USHF.L.U32 UR5, UR4, 0xb, URZ ;  /* 0x0000000b04058899 */ /* 0x000fe4000800063f */
[----:B------:R-:W-:Y:S01]  /*03f0*/  @!UP0 USHF.L.U32 UR4, UR4, 0x1, URZ ;  /* 0x0000000104048899 */ /* 0x000fe2000800063f */
[----:B------:R-:W-:Y:S02]  /*0400*/  @P3 IMAD.MOV.U32 R7, RZ, RZ, RZ ;  /* 0x000000ffff073224 */ /* 0x000fe400078e00ff */
[----:B------:R-:W-:Y:S01]  /*0410*/  IMAD.MOV.U32 R5, RZ, RZ, RZ ;  /* 0x000000ffff057224 */ /* 0x000fe200078e00ff */
[----:B------:R-:W1:Y:S01]  /*0420*/  @!UP0 S2UR UR7, SR_CgaCtaId ;  /* 0x00000000000789c3 */ /* 0x000e620000008800 */
[----:B------:R-:W-:-:S07]  /*0430*/  @P3 IMAD.MOV.U32 R11, RZ, RZ, RZ ;  /* 0x000000ffff0b3224 */ /* 0x000fce00078e00ff */
[----:B------:R-:W2:Y:S01]  /*0440*/  @!P3 LDC R9, c[0x0][0xc] ;  /* 0x00000300ff09bb82 */ /* 0x000ea20000000800 */
[----:B0-----:R-:W-:-:S04]  /*0450*/  @P3 IMAD.WIDE.U32 R16, R4, R17, R6 ;  /* 0x0000001104103225 */ /* 0x001fc800078e0006 */
[----:B------:R-:W-:Y:S01]  /*0460*/  @P3 IMAD.IADD R17, R17, 0x1, R11 ;  /* 0x0000000111113824 */ /* 0x000fe200078e020b */
[----:B-1----:R-:W-:Y:S01]  /*0470*/  @!UP0 ULEA UR6, UR7, UR6, 0x18 ;  /* 0x0000000607068291 */ /* 0x002fe2000f8ec03f */
[----:B------:R-:W-:Y:S01]  /*0480*/  VOTEU.ALL UP0, P0 ;  /* 0x00000000003f7886 */ /* 0x000fe20000000000 */
[----:B------:R-:W-:-:S04]  /*0490*/  ISETP.NE.AND P0, PT, R0, 0x3, PT ;  /* 0x000000030000780c */ /* 0x000fc80003f05270 */
[----:B------:R-:W-:Y:S01]  /*04a0*/  ISETP.EQ.OR P0, PT, R0, RZ, !P0 ;  /* 0x000000ff0000720c */ /* 0x000fe20004702670 */
[----:B--2---:R-:W-:-:S03]  /*04b0*/  @!P3 IMAD.WIDE.U32 R6, R9, R3, R4 ;  /* 0x000000030906b225 */ /* 0x004fc600078e0004 */
[C---:B------:R-:W-:Y:S01]  /*04c0*/  ISETP.EQ.AND P0, PT, R8.reuse, RZ, P0 ;  /* 0x000000ff0800720c */ /* 0x040fe20000702270 */
[----:B------:R-:W-:Y:S01]  /*04d0*/  VIADD R8, R8, 0xffffffff ;  /* 0xffffffff08087836 */ /* 0x000fe20000000000 */
[----:B------:R-:W0:Y:S02]  /*04e0*/  FENCE.VIEW.ASYNC.S ;  /* 0x00000000000073c6 */ /* 0x000e240000000000 */
[----:B0-----:R0:W3:Y:S01]  /*04f0*/  @!UP0 SYNCS.EXCH.64 URZ, [UR6+0x30], UR4 ;  /* 0x00003004063f85b2 */ /* 0x0010e20008000100 */
[----:B------:R-:W-:Y:S01]  /*0500*/  @!P3 IMAD.MOV.U32 R16, RZ, RZ, R6 ;  /* 0x000000ffff10b224 */ /* 0x000fe200078e0006 */
[----:B------:R-:W-:Y:S01]  /*0510*/  SEL R19, RZ, 0x1, !P0 ;  /* 0x00000001ff137807 */ /* 0x000fe20004000000 */
[----:B------:R-:W-:Y:S01]  /*0520*/  @!P3 IMAD.MOV.U32 R17, RZ, RZ, R7 ;  /* 0x000000ffff11b224 */ /* 0x000fe200078e0007 */
[----:B------:R-:W-:-:S04]  /*0530*/  ISETP.GE.U32.AND P1, PT, R8, 0x2, PT ;  /* 0x000000020800780c */ /* 0x000fc80003f26070 */
[----:B------:R-:W-:Y:S01]  /*0540*/  SEL R19, R19, 0x2, P1 ;  /* 0x0000000213137807 */ /* 0x000fe20000800000 */
[----:B------:R0:W3:Y:S01]  /*0550*/  @!UP1 SYNCS.EXCH.64 URZ, [UR6+0x38], UR4 ;  /* 0x00003804063f95b2 */ /* 0x0000e20008000100 */
[----:B------:R-:W-:Y:S01]  /*0560*/  NOP ;  /* 0x0000000000007918 */ /* 0x000fe20000000000 */
[----:B---34-:R-:W-:Y:S06]  /*0570*/  BAR.SYNC.DEFER_BLOCKING 0x0 ;  /* 0x0000000000007b1d */ /* 0x018fec0000010000 */
[----:B------:R-:W-:Y:S05]  /*0580*/  @!P2 BRA `(.L_x_3) ;  /* 0x000000a80000a947 */ /* 0x000fea0003800000 */
[----:B------:R-:W-:-:S13]  /*0590*/  ISETP.GT.U32.AND P0, PT, R8, 0x1, PT ;  /* 0x000000010800780c */ /* 0x000fda0003f04070 */
[----:B0-----:R-:W-:Y:S05]  /*05a0*/  @P0 EXIT ;  /* 0x000000000000094d */ /* 0x001fea0003800000 */
[----:B------:R-:W-:Y:S01]  /*05b0*/  ULDC.64 UR4, c[0x0][0x650] ;  /* 0x0001940000047ab9 */ /* 0x000fe20000000a00 */
[----:B------:R-:W-:Y:S01]  /*05c0*/  PRMT R0, RZ, 0x7610, R0 ;  /* 0x00007610ff007816 */ /* 0x000fe20000000000 */
[----:B------:R-:W-:Y:S01]  /*05d0*/  IMAD.MOV.U32 R152, RZ, RZ, -0x1 ;  /* 0xffffffffff987424 */ /* 0x000fe200078e00ff */
[----:B------:R-:W-:Y:S01]  /*05e0*/  ISETP.GE.U32.AND P0, PT, R16, UR4, PT ;  /* 0x0000000410007c0c */ /* 0x000fe2000bf06070 */
[----:B------:R-:W-:Y:S02]  /*05f0*/  IMAD.MOV.U32 R153, RZ, RZ, -0x1 ;  /* 0xffffffffff997424 */ /* 0x000fe400078e00ff */
[----:B------:R-:W-:Y:S01]  /*0600*/  IMAD.MOV.U32 R23, RZ, RZ, -0x1 ;  /* 0xffffffffff177424 */ /* 0x000fe200078e00ff */
[----:B------:R-:W-:-:S13]  /*0610*/  ISETP.GE.U32.AND.EX P0, PT, R17, UR5, PT, P0 ;  /* 0x0000000511007c0c */ /* 0x000fda000bf06100 */
[----:B------:R-:W-:Y:S05]  /*0620*/  @P0 BRA `(.L_x_4) ;  /* 0x0000000400540947 */ /* 0x000fea0003800000 */
[----:B------:R-:W0:Y:S01]  /*0630*/  LDC.64 R14, c[0x0][0x628] ;  /* 0x00018a00ff0e7b82 */ /* 0x000e220000000a00 */
[----:B------:R-:W-:Y:S02]  /*0640*/  IMAD.MOV.U32 R6, RZ, RZ, R16 ;  /* 0x000000ffff067224 */ /* 0x000fe400078e0010 */
[----:B------:R-:W-:-:S05]  /*0650*/  IMAD.MOV.U32 R7, RZ, RZ, R17 ;  /* 0x000000ffff077224 */ /* 0x000fca00078e0011 */
[----:B------:R-:W1:Y:S08]  /*0660*/  LDC R0, c[0x0][0x630] ;  /* 0x00018c00ff007b82 */ /* 0x000e700000000800 */
[----:B------:R-:W2:Y:S01]  /*0670*/  LDC.64 R20, c[0x0][0x620] ;  /* 0x00018800ff147b82 */ /* 0x000ea20000000a00 */
[----:B0-----:R-:W-:-:S04]  /*0680*/  ISETP.NE.U32.AND P0, PT, R14, RZ, PT ;  /* 0x000000ff0e00720c */ /* 0x001fc80003f05070 */
[----:B------:R-:W-:-:S13]  /*0690*/  ISETP.NE.AND.EX P0, PT, R15, RZ, PT, P0 ;  /* 0x000000ff0f00720c */ /* 0x000fda0003f05300 */
[----:B-12---:R-:W-:Y:S05]  /*06a0*/  @!P0 BRA `(.L_x_5) ;  /* 0x0000000000288947 */ /* 0x006fea0003800000 */
[----:B------:R-:W0:Y:S02]  /*06b0*/  LDC R11, c[0x0][0x634] ;  /* 0x00018d00ff0b7b82 */ /* 0x000e240000000800 */
[----:B0-----:R-:W-:-:S05]  /*06c0*/  IADD3 R11, P0, R16, R11, RZ ;  /* 0x0000000b100b7210 */ /* 0x001fca0007f1e0ff */
[----:B------:R-:W-:-:S04]  /*06d0*/  IMAD.X R13, RZ, RZ, R17, P0 ;  /* 0x000000ffff0d7224 */ /* 0x000fc800000e0611 */
[----:B------:R-:W-:-:S04]  /*06e0*/  IMAD.WIDE.U32 R6, R13, R14, RZ ;  /* 0x0000000e0d067225 */ /* 0x000fc800078e00ff */
[----:B------:R-:W-:-:S04]  /*06f0*/  IMAD.WIDE.U32 R8, P0, R11, R15, R6 ;  /* 0x0000000f0b087225 */ /* 0x000fc80007800006 */
[----:B------:R-:W-:-:S04]  /*0700*/  IMAD.WIDE.U32 R6, R11, R14, RZ ;  /* 0x0000000e0b067225 */ /* 0x000fc800078e00ff */
[----:B------:R-:W-:Y:S01]  /*0710*/  IMAD.X R11, RZ, RZ, RZ, P0 ;  /* 0x000000ffff0b7224 */ /* 0x000fe200000e06ff */
[----:B------:R-:W-:Y:S01]  /*0720*/  IADD3 RZ, P0, R7, R8, RZ ;  /* 0x0000000807ff7210 */ /* 0x000fe20007f1e0ff */
[----:B------:R-:W-:-:S04]  /*0730*/  IMAD.MOV.U32 R10, RZ, RZ, R9 ;  /* 0x000000ffff0a7224 */ /* 0x000fc800078e0009 */
[----:B------:R-:W-:-:S08]  /*0740*/  IMAD.WIDE.U32.X R6, R13, R15, R10, P0 ;  /* 0x0000000f0d067225 */ /* 0x000fd000000e040a */
.L_x_5:
[-CC-:B------:R-:W-:Y:S01]  /*0750*/  SHF.R.U64 R23, R6, R0.reuse, R7.reuse ;  /* 0x0000000006177219 */ /* 0x180fe20000001207 */
[----:B------:R-:W0:Y:S01]  /*0760*/  LDC R10, c[0x0][0x618] ;  /* 0x00018600ff0a7b82 */ /* 0x000e220000000800 */
[----:B------:R-:W-:Y:S01]  /*0770*/  SHF.R.U32.HI R5, RZ, R0, R7 ;  /* 0x00000000ff057219 */ /* 0x000fe20000011607 */
[----:B------:R-:W-:Y:S01]  /*0780*/  ULDC UR4, c[0x0][0x150] ;  /* 0x0000540000047ab9 */ /* 0x000fe20000000800 */
[----:B------:R-:W-:Y:S02]  /*0790*/  IADD3 R9, P0, RZ, -R23, RZ ;  /* 0x80000017ff097210 */ /* 0x000fe40007f1e0ff */
[----:B------:R-:W-:-:S03]  /*07a0*/  I2FP.F32.U32 R0, R4 ;  /* 0x0000000400007245 */ /* 0x000fc60000201000 */
[----:B------:R-:W1:Y:S01]  /*07b0*/  LDC.64 R28, c[0x0][0x640] ;  /* 0x00019000ff1c7b82 */ /* 0x000e620000000a00 */
[----:B------:R-:W-:Y:S02]  /*07c0*/  IMAD.X R11, RZ, RZ, ~R5, P0 ;  /* 0x000000ffff0b7224 */ /* 0x000fe400000e0e05 */
[----:B------:R-:W-:Y:S01]  /*07d0*/  FMUL R0, R0, UR4 ;  /* 0x0000000400007c20 */ /* 0x000fe20008400000 */
[----:B------:R-:W-:Y:S01]  /*07e0*/  IMAD.WIDE.U32 R6, R9, R20, R16 ;  /* 0x0000001409067225 */ /* 0x000fe200078e0010 */
[----:B------:R-:W-:-:S03]  /*07f0*/  ULDC UR4, c[0x0][0x154] ;  /* 0x0000550000047ab9 */ /* 0x000fc60000000800 */
[----:B------:R-:W-:Y:S01]  /*0800*/  IMAD R8, R11, R20, RZ ;  /* 0x000000140b087224 */ /* 0x000fe200078e02ff */
[----:B------:R-:W2:Y:S01]  /*0810*/  LDC R5, c[0x0][0x144] ;  /* 0x00005100ff057b82 */ /* 0x000ea20000000800 */
[----:B------:R-:W3:Y:S02]  /*0820*/  F2I.U32.TRUNC.NTZ R0, R0 ;  /* 0x0000000000007305 */ /* 0x000ee4000020f000 */
[----:B------:R-:W-:-:S04]  /*0830*/  IMAD R9, R9, R21, R8 ;  /* 0x0000001509097224 */ /* 0x000fc800078e0208 */
[----:B------:R-:W-:Y:S01]  /*0840*/  IMAD.IADD R7, R7, 0x1, R9 ;  /* 0x0000000107077824 */ /* 0x000fe200078e0209 */
[----:B------:R-:W4:Y:S01]  /*0850*/  LDC R12, c[0x0][0x608] ;  /* 0x00018200ff0c7b82 */ /* 0x000f220000000800 */
[----:B------:R-:W-:-:S03]  /*0860*/  IMAD.MOV.U32 R9, RZ, RZ, -0x1 ;  /* 0xffffffffff097424 */ /* 0x000fc600078e00ff */
[-CC-:B0-----:R-:W-:Y:S02]  /*0870*/  SHF.R.U64 R20, R6, R10.reuse, R7.reuse ;  /* 0x0000000a06147219 */ /* 0x181fe40000001207 */
[----:B------:R-:W-:Y:S02]  /*0880*/  I2FP.F32.U32 R6, R3 ;  /* 0x0000000300067245 */ /* 0x000fe40000201000 */
[----:B------:R-:W0:Y:S01]  /*0890*/  LDC R26, c[0x0][0x658] ;  /* 0x00019600ff1a7b82 */ /* 0x000e220000000800 */
[----:B-1----:R-:W-:Y:S01]  /*08a0*/  ISETP.NE.U32.AND P0, PT, R28, RZ, PT ;  /* 0x000000ff1c00720c */ /* 0x002fe20003f05070 */
[----:B---3--:R-:W-:Y:S01]  /*08b0*/  IMAD.MOV R8, RZ, RZ, -R0 ;  /* 0x000000ffff087224 */ /* 0x008fe200078e0a00 */
[----:B------:R-:W-:Y:S01]  /*08c0*/  SHF.R.U32.HI R7, RZ, R10, R7 ;  /* 0x0000000aff077219 */ /* 0x000fe20000011607 */
[----:B------:R-:W-:Y:S01]  /*08d0*/  FMUL R6, R6, UR4 ;  /* 0x0000000406067c20 */ /* 0x000fe20008400000 */
[----:B------:R-:W-:-:S03]  /*08e0*/  ISETP.NE.AND.EX P0, PT, R29, RZ, PT, P0 ;  /* 0x000000ff1d00720c */ /* 0x000fc60003f05300 */
[----:B------:R-:W1:Y:S01]  /*08f0*/  LDC R14, c[0x0][0x148] ;  /* 0x00005200ff0e7b82 */ /* 0x000e620000000800 */
[----:B--2---:R-:W-:-:S07]  /*0900*/  IMAD R0, R5, R8, R4 ;  /* 0x0000000805007224 */ /* 0x004fce00078e0204 */
[----:B------:R-:W2:Y:S01]  /*0910*/  LDC R24, c[0x0][0x600] ;  /* 0x00018000ff187b82 */ /* 0x000ea20000000800 */
[-CC-:B----4-:R-:W-:Y:S02]  /*0920*/  SHF.R.U64 R30, R20, R12.reuse, R7.reuse ;  /* 0x0000000c141e7219 */ /* 0x190fe40000001207 */
[----:B------:R-:W-:Y:S01]  /*0930*/  SHF.R.U32.HI R5, RZ, R12, R7 ;  /* 0x0000000cff057219 */ /* 0x000fe20000011607 */
[----:B------:R-:W-:Y:S01]  /*0940*/  IMAD.MOV.U32 R7, RZ, RZ, 0x1 ;  /* 0x00000001ff077424 */ /* 0x000fe200078e00ff */
[----:B------:R3:W4:Y:S03]  /*0950*/  F2I.U32.TRUNC.NTZ R12, R6 ;  /* 0x00000006000c7305 */ /* 0x000726000020f000 */
[----:B------:R-:W1:Y:S01]  /*0960*/  LDC R15, c[0x0][0x648] ;  /* 0x00019200ff0f7b82 */ /* 0x000e620000000800 */
[-C--:B0-----:R-:W-:Y:S02]  /*0970*/  SHF.L.U32 R4, R9, R26.reuse, RZ ;  /* 0x0000001a09047219 */ /* 0x081fe400000006ff */
[----:B------:R-:W-:-:S02]  /*0980*/  SHF.R.U64 R32, R30, R26, R5 ;  /* 0x0000001a1e207219 */ /* 0x000fc40000001205 */
[----:B------:R-:W-:Y:S02]  /*0990*/  LOP3.LUT R11, RZ, R4, RZ, 0x33, !PT ;  /* 0x00000004ff0b7212 */ /* 0x000fe400078e33ff */
[-C--:B------:R-:W-:Y:S01]  /*09a0*/  SHF.R.U32.HI R5, RZ, R26.reuse, R5 ;  /* 0x0000001aff057219 */ /* 0x080fe20000011605 */
[----:B------:R-:W0:Y:S01]  /*09b0*/  LDC R21, c[0x0][0x638] ;  /* 0x00018e00ff157b82 */ /* 0x000e220000000800 */
[----:B------:R-:W-:Y:S01]  /*09c0*/  SHF.L.U32 R10, R7, R26, RZ ;  /* 0x0000001a070a7219 */ /* 0x000fe200000006ff */
[----:B------:R-:W-:-:S06]  /*09d0*/  IMAD.MOV.U32 R4, RZ, RZ, R32 ;  /* 0x000000ffff047224 */ /* 0x000fcc00078e0020 */
[----:B------:R-:W0:Y:S01]  /*09e0*/  LDC R152, c[0x0][0x610] ;  /* 0x00018400ff987b82 */ /* 0x000e220000000800 */
[----:B---34-:R-:W-:Y:S05]  /*09f0*/  @!P0 BRA `(.L_x_6) ;  /* 0x0000000000288947 */ /* 0x018fea0003800000 */
[----:B------:R-:W3:Y:S02]  /*0a00*/  LDC R9, c[0x0][0x64c] ;  /* 0x00019300ff097b82 */ /* 0x000ee40000000800 */
[----:B---3--:R-:W-:-:S05]  /*0a10*/  IADD3 R9, P0, R32, R9, RZ ;  /* 0x0000000920097210 */ /* 0x008fca0007f1e0ff */
        /* <DEDUP_REMOVED lines=8> */
.L_x_6:
[----:B-1----:R-:W-:Y:S01]  /*0aa0*/  SHF.R.U64 R4, R4, R15, R5 ;  /* 0x0000000f04047219 */ /* 0x002fe20000001205 */
[----:B--2---:R-:W-:Y:S01]  /*0ab0*/  VIADD R5, R24, 0xffffffff ;  /* 0xffffffff18057836 */ /* 0x004fe20000000000 */
[----:B------:R-:W-:Y:S01]  /*0ac0*/  LOP3.LUT R11, R30, R11, RZ, 0xc0, !PT ;  /* 0x0000000b1e0b7212 */ /* 0x000fe200078ec0ff */
[----:B------:R-:W-:Y:S02]  /*0ad0*/  IMAD.MOV R12, RZ, RZ, -R12 ;  /* 0x000000ffff0c7224 */ /* 0x000fe400078e0a0c */
[----:B------:R-:W-:Y:S01]  /*0ae0*/  IMAD.MOV R6, RZ, RZ, -R4 ;  /* 0x000000ffff067224 */ /* 0x000fe200078e0a04 */
[----:B------:R-:W-:Y:S01]  /*0af0*/  LOP3.LUT R5, R20, R5, RZ, 0xc0, !PT ;  /* 0x0000000514057212 */ /* 0x000fe200078ec0ff */
[----:B------:R-:W-:Y:S02]  /*0b00*/  @P3 IMAD R0, R14, R12, R3 ;  /* 0x0000000c0e003224 */ /* 0x000fe400078e0203 */
[----:B------:R-:W-:Y:S02]  /*0b10*/  IMAD R11, R10, R4, R11 ;  /* 0x000000040a0b7224 */ /* 0x000fe400078e020b */
[----:B0-----:R-:W-:-:S02]  /*0b20*/  IMAD R3, R6, R21, R32 ;  /* 0x0000001506037224 */ /* 0x001fc400078e0220 */
[----:B------:R-:W-:Y:S02]  /*0b30*/  IMAD R152, R11, R152, R0 ;  /* 0x000000980b987224 */ /* 0x000fe400078e0200 */
[----:B------:R-:W-:Y:S02]  /*0b40*/  IMAD R3, R3, R24, R5 ;  /* 0x0000001803037224 */ /* 0x000fe400078e0205 */
[----:B------:R-:W-:-:S03]  /*0b50*/  IMAD.MOV.U32 R0, RZ, RZ, 0x1 ;  /* 0x00000001ff007424 */ /* 0x000fc600078e00ff */
[----:B------:R-:W-:Y:S02]  /*0b60*/  SEL R153, R3, R152, !P3 ;  /* 0x0000009803997207 */ /* 0x000fe40005800000 */
[----:B------:R-:W-:-:S07]  /*0b70*/  SEL R152, R152, R3, !P3 ;  /* 0x0000000398987207 */ /* 0x000fce0005800000 */
.L_x_4:
[----:B------:R-:W-:-:S08]  /*0b80*/  NOP ;  /* 0x0000000000007918 */ /* 0x000fd00000000000 */
[----:B------:R-:W0:Y:S02]  /*0b90*/  USETMAXREG.TRY_ALLOC.CTAPOOL UP0, 0xe8 ;  /* 0x000000e8000079c8 */ /* 0x000e240008000600 */
[----:B0-----:R-:W-:-:S13]  /*0ba0*/  PLOP3.LUT P0, PT, PT, PT, UP0, 0x80, 0x0 ;  /* 0x000000000000781c */ /* 0x001fda0003f0f008 */
[----:B------:R-:W-:Y:S05]  /*0bb0*/  @!P0 BRA `(.L_x_4) ;  /* 0xfffffffc00f08947 */ /* 0x000fea000383ffff */
[----:B------:R-:W-:Y:S01]  /*0bc0*/  ULDC.64 UR4, c[0x0][0x598] ;  /* 0x0001660000047ab9 */ /* 0x000fe20000000a00 */
[----:B------:R-:W-:Y:S01]  /*0bd0*/  ULDC.64 UR36, c[0x0][0x208] ;  /* 0x0000820000247ab9 */ /* 0x000fe20000000a00 */
[----:B------:R-:W-:-:S04]  /*0be0*/  ISETP.NE.U32.AND P0, PT, RZ, UR4, PT ;  /* 0x00000004ff007c0c */ /* 0x000fc8000bf05070 */
[----:B------:R-:W-:-:S13]  /*0bf0*/  ISETP.NE.AND.EX P0, PT, RZ, UR5, PT, P0 ;  /* 0x00000005ff007c0c */ /* 0x000fda000bf05300 */
[----:B------:R-:W-:Y:S05]  /*0c00*/  @!P0 BRA `(.L_x_7) ;  /* 0x00000000001c8947 */ /* 0x000fea0003800000 */
[----:B------:R-:W0:Y:S02]  /*0c10*/  LDC.64 R4, c[0x0][0x598] ;  /* 0x00016600ff047b82 */ /* 0x000e240000000a00 */
[----:B0-----:R-:W2:Y:S02]  /*0c20*/  LDG.E.64 R4, desc[UR36][R4.64] ;  /* 0x0000002404047981 */ /* 0x001ea4000c1e1b00 */
[----:B--2---:R-:W-:-:S04]  /*0c30*/  ISETP.NE.U32.AND P0, PT, R4, RZ, PT ;  /* 0x000000ff0400720c */ /* 0x004fc80003f05070 */
[----:B------:R-:W-:-:S13]  /*0c40*/  ISETP.NE.AND.EX P0, PT, R5, RZ, PT, P0 ;  /* 0x000000ff0500720c */ /* 0x000fda0003f05300 */
[----:B------:R-:W-:Y:S05]  /*0c50*/  @!P0 BRA `(.L_x_7) ;  /* 0x0000000000088947 */ /* 0x000fea0003800000 */
[----:B------:R0:W5:Y:S01]  /*0c60*/  LD.E R154, desc[UR36][R4.64] ;  /* 0x00000024049a7980 */ /* 0x000162000c101900 */
[----:B------:R-:W-:Y:S05]  /*0c70*/  BRA `(.L_x_8) ;  /* 0x0000000000247947 */ /* 0x000fea0003800000 */
.L_x_7:
[----:B------:R-:W-:Y:S02]  /*0c80*/  ULDC.64 UR4, c[0x0][0x588] ;  /* 0x0001620000047ab9 */ /* 0x000fe40000000a00 */
[----:B------:R-:W-:-:S04]  /*0c90*/  ISETP.NE.U32.AND P0, PT, RZ, UR4, PT ;  /* 0x00000004ff007c0c */ /* 0x000fc8000bf05070 */
[----:B------:R-:W-:-:S13]  /*0ca0*/  ISETP.NE.AND.EX P0, PT, RZ, UR5, PT, P0 ;  /* 0x00000005ff007c0c */ /* 0x000fda000bf05300 */
[----:B------:R-:W-:Y:S05]  /*0cb0*/  @!P0 BRA `(.L_x_9) ;  /* 0x00000000000c8947 */ /* 0x000fea0003800000 */
[----:B------:R-:W0:Y:S02]  /*0cc0*/  LDC.64 R154, c[0x0][0x588] ;  /* 0x00016200ff9a7b82 */ /* 0x000e240000000a00 */
[----:B0-----:R1:W5:Y:S01]  /*0cd0*/  LDG.E R154, desc[UR36][R154.64] ;  /* 0x000000249a9a7981 */ /* 0x001362000c1e1900 */
[----:B------:R-:W-:Y:S05]  /*0ce0*/  BRA `(.L_x_8) ;  /* 0x0000000000087947 */ /* 0x000fea0003800000 */
.L_x_9:
[----:B------:R-:W-:Y:S02]  /*0cf0*/  ULDC UR4, c[0x0][0x580] ;  /* 0x0001600000047ab9 */ /* 0x000fe40000000800 */
[----:B------:R-:W-:-:S07]  /*0d00*/  IMAD.U32 R154, RZ, RZ, UR4 ;  /* 0x00000004ff9a7e24 */ /* 0x000fce000f8e00ff */
.L_x_8:
[----:B------:R-:W-:Y:S02]  /*0d10*/  ULDC.64 UR4, c[0x0][0x5a0] ;  /* 0x0001680000047ab9 */ /* 0x000fe40000000a00 */
[----:B------:R-:W-:-:S04]  /*0d20*/  ISETP.NE.U32.AND P0, PT, RZ, UR4, PT ;  /* 0x00000004ff007c0c */ /* 0x000fc8000bf05070 */
[----:B------:R-:W-:-:S13]  /*0d30*/  ISETP.NE.AND.EX P0, PT, RZ, UR5, PT, P0 ;  /* 0x00000005ff007c0c */ /* 0x000fda000bf05300 */
[----:B------:R-:W-:Y:S05]  /*0d40*/  @!P0 BRA `(.L_x_10) ;  /* 0x00000000001c8947 */ /* 0x000fea0003800000 */
[----:B0-----:R-:W0:Y:S02]  /*0d50*/  LDC.64 R4, c[0x0][0x5a0] ;  /* 0x00016800ff047b82 */ /* 0x001e240000000a00 */
[----:B0-----:R-:W2:Y:S02]  /*0d60*/  LDG.E.64 R4, desc[UR36][R4.64] ;  /* 0x0000002404047981 */ /* 0x001ea4000c1e1b00 */
[----:B--2---:R-:W-:-:S04]  /*0d70*/  ISETP.NE.U32.AND P0, PT, R4, RZ, PT ;  /* 0x000000ff0400720c */ /* 0x004fc80003f05070 */
[----:B------:R-:W-:-:S13]  /*0d80*/  ISETP.NE.AND.EX P0, PT, R5, RZ, PT, P0 ;  /* 0x000000ff0500720c */ /* 0x000fda0003f05300 */
[----:B------:R-:W-:Y:S05]  /*0d90*/  @!P0 BRA `(.L_x_10) ;  /* 0x0000000000088947 */ /* 0x000fea0003800000 */
[----:B-1----:R0:W5:Y:S01]  /*0da0*/  LD.E R155, desc[UR36][R4.64] ;  /* 0x00000024049b7980 */ /* 0x002162000c101900 */
[----:B------:R-:W-:Y:S05]  /*0db0*/  BRA `(.L_x_11) ;  /* 0x0000000000247947 */ /* 0x000fea0003800000 */
.L_x_10:
[----:B------:R-:W-:Y:S02]  /*0dc0*/  ULDC.64 UR4, c[0x0][0x590] ;  /* 0x0001640000047ab9 */ /* 0x000fe40000000a00 */
[----:B------:R-:W-:-:S04]  /*0dd0*/  ISETP.NE.U32.AND P0, PT, RZ, UR4, PT ;  /* 0x00000004ff007c0c */ /* 0x000fc8000bf05070 */
[----:B------:R-:W-:-:S13]  /*0de0*/  ISETP.NE.AND.EX P0, PT, RZ, UR5, PT, P0 ;  /* 0x00000005ff007c0c */ /* 0x000fda000bf05300 */
[----:B------:R-:W-:Y:S05]  /*0df0*/  @!P0 BRA `(.L_x_12) ;  /* 0x00000000000c8947 */ /* 0x000fea0003800000 */
[----:B0-----:R-:W1:Y:S02]  /*0e00*/  LDC.64 R4, c[0x0][0x590] ;  /* 0x00016400ff047b82 */ /* 0x001e640000000a00 */
[----:B-1----:R1:W5:Y:S01]  /*0e10*/  LDG.E R155, desc[UR36][R4.64] ;  /* 0x00000024049b7981 */ /* 0x002362000c1e1900 */
[----:B------:R-:W-:Y:S05]  /*0e20*/  BRA `(.L_x_11) ;  /* 0x0000000000087947 */ /* 0x000fea0003800000 */
.L_x_12:
[----:B------:R-:W-:Y:S02]  /*0e30*/  ULDC UR4, c[0x0][0x584] ;  /* 0x0001610000047ab9 */ /* 0x000fe40000000800 */
[----:B-1----:R-:W-:-:S07]  /*0e40*/  IMAD.U32 R155, RZ, RZ, UR4 ;  /* 0x00000004ff9b7e24 */ /* 0x002fce000f8e00ff */
.L_x_11:
[----:B------:R-:W-:-:S13]  /*0e50*/  LOP3.LUT P0, RZ, R0, 0xff, RZ, 0xc0, !PT ;  /* 0x000000ff00ff7812 */ /* 0x000fda000780c0ff */
[----:B------:R-:W-:Y:S05]  /*0e60*/  @!P0 EXIT ;  /* 0x000000000000894d */ /* 0x000fea0003800000 */
[----:B------:R-:W-:Y:S01]  /*0e70*/  ULDC UR4, c[0x0][0x28c] ;  /* 0x0000a30000047ab9 */ /* 0x000fe20000000800 */
[----:B------:R-:W-:Y:S01]  /*0e80*/  LOP3.LUT R166, R19, 0x1, RZ, 0xfc, !PT ;  /* 0x0000000113a67812 */ /* 0x000fe200078efcff */
[----:B------:R-:W-:Y:S01]  /*0e90*/  UIADD3 UR4, UR4, 0x3f, URZ ;  /* 0x0000003f04047890 */ /* 0x000fe2000fffe03f */
[----:B------:R-:W-:Y:S01]  /*0ea0*/  UMOV UR38, URZ ;  /* 0x0000003f00267c82 */ /* 0x000fe20008000000 */
[----:B------:R-:W-:Y:S02]  /*0eb0*/  UMOV UR39, URZ ;  /* 0x0000003f00277c82 */ /* 0x000fe40008000000 */
[----:B------:R-:W-:-:S04]  /*0ec0*/  USHF.R.S32.HI UR5, URZ, 0x1f, UR4 ;  /* 0x0000001f3f057899 */ /* 0x000fc80008011404 */
[----:B------:R-:W-:-:S04]  /*0ed0*/  ULEA.HI UR5, UR5, UR4, URZ, 0x6 ;  /* 0x0000000405057291 */ /* 0x000fc8000f8f303f */
[----:B------:R-:W-:-:S12]  /*0ee0*/  USHF.R.S32.HI UR40, URZ, 0x6, UR5 ;  /* 0x000000063f287899 */ /* 0x000fd80008011405 */
.L_x_284:
[----:B------:R-:W-:Y:S01]  /*0ef0*/  LOP3.LUT R0, R18, 0x80, RZ, 0xc0, !PT ;  /* 0x0000008012007812 */ /* 0x000fe200078ec0ff */
[----:B--2---:R-:W2:Y:S01]  /*0f00*/  S2UR UR7, SR_CgaCtaId ;  /* 0x00000000000779c3 */ /* 0x004ea20000008800 */
[----:B------:R-:W-:Y:S02]  /*0f10*/  UMOV UR6, 0x400 ;  /* 0x0000040000067882 */ /* 0x000fe40000000000 */
[----:B------:R-:W-:-:S06]  /*0f20*/  SHF.R.U32.HI R0, RZ, 0x7, R0 ;  /* 0x00000007ff007819 */ /* 0x000fcc0000011600 */
[----:B------:R-:W3:Y:S01]  /*0f30*/  SHFL.IDX PT, R0, R0, RZ, 0x1f ;  /* 0x00001fff00007589 */ /* 0x000ee200000e0000 */
[----:B--2---:R-:W-:Y:S01]  /*0f40*/  ULEA UR42, UR7, UR6, 0x18 ;  /* 0x00000006072a7291 */ /* 0x004fe2000f8ec03f */
[----:B---3--:R-:W-:-:S13]  /*0f50*/  R2UR UR4, R0 ;  /* 0x00000000000472ca */ /* 0x008fda00000e0000 */
[----:B------:R-:W-:-:S04]  /*0f60*/  ULEA.HI UR5, UR4, UR4, URZ, 0x1 ;  /* 0x0000000404057291 */ /* 0x000fc8000f8f083f */
[----:B------:R-:W-:-:S04]  /*0f70*/  ULOP3.LUT UR5, UR5, 0x7fffe, URZ, 0xc0, !UPT ;  /* 0x0007fffe05057892 */ /* 0x000fc8000f8ec03f */
[----:B------:R-:W-:-:S03]  /*0f80*/  UIADD3 UR5, UR4, -UR5, URZ ;  /* 0x8000000504057290 */ /* 0x000fc6000fffe03f */
[----:B------:R-:W-:Y:S01]  /*0f90*/  ULDC UR4, c[0x0][0x28c] ;  /* 0x0000a30000047ab9 */ /* 0x000fe20000000800 */
[----:B------:R-:W-:Y:S01]  /*0fa0*/  ULEA UR5, UR5, UR42, 0xd ;  /* 0x0000002a05057291 */ /* 0x000fe2000f8e683f */
[----:B------:R-:W-:-:S03]  /*0fb0*/  ISETP.LT.AND P0, PT, RZ, UR4, PT ;  /* 0x00000004ff007c0c */ /* 0x000fc6000bf01270 */
[----:B------:R-:W-:-:S04]  /*0fc0*/  UIADD3 UR5, UR5, 0x100, URZ ;  /* 0x0000010005057890 */ /* 0x000fc8000fffe03f */
[----:B------:R-:W-:-:S04]  /*0fd0*/  USHF.R.U32.HI UR5, URZ, 0x4, UR5 ;  /* 0x000000043f057899 */ /* 0x000fc80008011605 */
[----:B------:R-:W-:Y:S02]  /*0fe0*/  ULOP3.LUT UR41, UR5, 0x3fff, URZ, 0xc0, !UPT ;  /* 0x00003fff05297892 */ /* 0x000fe4000f8ec03f */
[----:B01--45:R-:W-:Y:S10]  /*0ff0*/  @P0 BRA `(.L_x_13) ;  /* 0x0000000000400947 */ /* 0x033ff40003800000 */
[----:B------:R-:W-:Y:S01]  /*1000*/  MOV R0, 0x0 ;  /* 0x0000000000007802 */ /* 0x000fe20000000f00 */
[----:B------:R-:W-:Y:S01]  /*1010*/  ULDC.64 UR4, c[0x4][0x68] ;  /* 0x01001a0000047ab9 */ /* 0x000fe20000000a00 */
[----:B------:R-:W-:Y:S01]  /*1020*/  ULDC.64 UR6, c[0x4][0x8] ;  /* 0x0100020000067ab9 */ /* 0x000fe20000000a00 */
[----:B01----:R-:W-:Y:S01]  /*1030*/  IMAD.U32 R4, RZ, RZ, UR4 ;  /* 0x00000004ff047e24 */ /* 0x003fe2000f8e00ff */
[----:B------:R0:W1:Y:S01]  /*1040*/  LDC.64 R14, c[0x4][R0] ;  /* 0x01000000000e7b82 */ /* 0x0000620000000a00 */
[----:B------:R-:W-:Y:S01]  /*1050*/  IMAD.U32 R5, RZ, RZ, UR5 ;  /* 0x00000005ff057e24 */ /* 0x000fe2000f8e00ff */
[----:B------:R-:W-:Y:S01]  /*1060*/  ULDC.64 UR4, c[0x4][0x70] ;  /* 0x01001c0000047ab9 */ /* 0x000fe20000000a00 */
[----:B------:R-:W-:Y:S02]  /*1070*/  IMAD.U32 R10, RZ, RZ, UR6 ;  /* 0x00000006ff0a7e24 */ /* 0x000fe4000f8e00ff */
[----:B------:R-:W-:Y:S02]  /*1080*/  IMAD.U32 R6, RZ, RZ, UR4 ;  /* 0x00000004ff067e24 */ /* 0x000fe4000f8e00ff */
[----:B------:R-:W-:-:S02]  /*1090*/  IMAD.U32 R7, RZ, RZ, UR5 ;  /* 0x00000005ff077e24 */ /* 0x000fc4000f8e00ff */
[----:B------:R-:W-:Y:S02]  /*10a0*/  IMAD.U32 R11, RZ, RZ, UR7 ;  /* 0x00000007ff0b7e24 */ /* 0x000fe4000f8e00ff */
[----:B------:R-:W-:Y:S02]  /*10b0*/  IMAD.MOV.U32 R8, RZ, RZ, 0x1e1 ;  /* 0x000001e1ff087424 */ /* 0x000fe400078e00ff */
[----:B------:R-:W-:Y:S02]  /*10c0*/  IMAD.MOV.U32 R12, RZ, RZ, 0x1 ;  /* 0x00000001ff0c7424 */ /* 0x000fe400078e00ff */
[----:B0-----:R-:W-:-:S07]  /*10d0*/  IMAD.MOV.U32 R13, RZ, RZ, RZ ;  /* 0x000000ffff0d7224 */ /* 0x001fce00078e00ff */
[----:B------:R-:W-:-:S07]  /*10e0*/  LEPC R20, `(.L_x_13) ;  /* 0x000000001014794e */ /* 0x000fce0000000000 */
[----:B-1---5:R-:W-:Y:S05]  /*10f0*/  CALL.ABS.NOINC R14 ;  /* 0x000000000e007343 */ /* 0x022fea0003c00000 */
.L_x_13:
[----:B------:R-:W-:-:S13]  /*1100*/  ISETP.NE.AND P0, PT, R166, 0x3, PT ;  /* 0x00000003a600780c */ /* 0x000fda0003f05270 */
[----:B------:R-:W-:Y:S05]  /*1110*/  @!P0 BRA `(.L_x_14) ;  /* 0x0000000000048947 */ /* 0x000fea0003800000 */
[----:B------:R-:W-:Y:S01]  /*1120*/  BPT.TRAP 0x1 ;  /* 0x000000040000795c */ /* 0x000fe20000300000 */
.L_x_14:
[----:B------:R-:W-:Y:S02]  /*1130*/  IMAD.U32 R3, RZ, RZ, UR39 ;  /* 0x00000027ff037e24 */ /* 0x000fe4000f8e00ff */
[----:B------:R-:W-:-:S03]  /*1140*/  IMAD.U32 R0, RZ, RZ, UR38 ;  /* 0x00000026ff007e24 */ /* 0x000fc6000f8e00ff */
[----:B------:R-:W-:Y:S02]  /*1150*/  LEA R3, R3, UR42, 0x3 ;  /* 0x0000002a03037c11 */ /* 0x000fe4000f8e18ff */
[----:B------:R-:W-:-:S04]  /*1160*/  SHF.L.U32 R0, R0, 0x1f, RZ ;  /* 0x0000001f00007819 */ /* 0x000fc800000006ff */
[----:B------:R2:W3:Y:S01]  /*1170*/  SYNCS.PHASECHK.TRANS64.TRYWAIT P1, [R3+URZ], R0 ;  /* 0x00000000030075a7 */ /* 0x0004e2000802017f */
[----:B------:R-:W-:Y:S05]  /*1180*/  @!P0 BRA `(.L_x_15) ;  /* 0x0000000000048947 */ /* 0x000fea0003800000 */
[----:B------:R-:W-:Y:S01]  /*1190*/  BPT.TRAP 0x1 ;  /* 0x000000040000795c */ /* 0x000fe20000300000 */
.L_x_15:
[----:B---3--:R-:W-:Y:S05]  /*11a0*/  @P1 BRA `(.L_x_16) ;  /* 0x0000000000081947 */ /* 0x008fea0003800000 */
[----:B------:R-:W3:Y:S02]  /*11b0*/  SYNCS.PHASECHK.TRANS64.TRYWAIT P1, [R3+URZ], R0 ;  /* 0x00000000030075a7 */ /* 0x000ee4000802017f */
[----:B---3--:R-:W-:Y:S05]  /*11c0*/  @!P1 BRA `(.L_x_17) ;  /* 0x000000b000689947 */ /* 0x008fea0003800000 */
.L_x_16:
[----:B------:R-:W-:-:S04]  /*11d0*/  UISETP.LT.AND UP0, UPT, UR40, 0x1, UPT ;  /* 0x000000012800788c */ /* 0x000fc8000bf01270 */
[----:B------:R-:W-:-:S04]  /*11e0*/  USEL UR4, UR40, 0x1, UP0 ;  /* 0x0000000128047887 */ /* 0x000fc80008000000 */
[----:B------:R-:W-:-:S06]  /*11f0*/  UIADD3 UR4, UR40, -UR4, URZ ;  /* 0x8000000428047290 */ /* 0x000fcc000fffe03f */
[----:B--23--:R-:W-:Y:S01]  /*1200*/  IMAD.U32 R0, RZ, RZ, UR4 ;  /* 0x00000004ff007e24 */ /* 0x00cfe2000f8e00ff */
[----:B------:R-:W-:Y:S05]  /*1210*/  WARPSYNC.ALL ;  /* 0x0000000000007948 */ /* 0x000fea0003800000 */
[----:B------:R-:W-:Y:S01]  /*1220*/  ISETP.GE.AND P1, PT, R0, 0x1, PT ;  /* 0x000000010000780c */ /* 0x000fe20003f26270 */
[----:B------:R-:W-:Y:S01]  /*1230*/  UIADD3 UR4, UR42, 0x20100, URZ ;  /* 0x000201002a047890 */ /* 0x000fe2000fffe03f */
[----:B------:R-:W-:Y:S01]  /*1240*/  WARPGROUP.ARRIVE ;  /* 0x00000000000079c5 */ /* 0x000fe20000000000 */
[----:B------:R-:W-:Y:S01]  /*1250*/  UMOV UR9, 0x40000040 ;  /* 0x4000004000097882 */ /* 0x000fe20000000000 */
[----:B------:R-:W-:Y:S01]  /*1260*/  UMOV UR11, 0x40000040 ;  /* 0x40000040000b7882 */ /* 0x000fe20000000000 */
[----:B------:R-:W-:Y:S01]  /*1270*/  USHF.R.U32.HI UR4, URZ, 0x4, UR4 ;  /* 0x000000043f047899 */ /* 0x000fe20008011604 */
[----:B------:R-:W-:Y:S01]  /*1280*/  UMOV UR15, UR11 ;  /* 0x0000000b000f7c82 */ /* 0x000fe20008000000 */
[----:B------:R-:W-:-:S02]  /*1290*/  UMOV UR13, 0x40000040 ;  /* 0x40000040000d7882 */ /* 0x000fc40000000000 */
[----:B------:R-:W-:Y:S02]  /*12a0*/  ULOP3.LUT UR5, UR4, 0x3fff, URZ, 0xc0, !UPT ;  /* 0x00003fff04057892 */ /* 0x000fe4000f8ec03f */
[----:B------:R-:W-:Y:S02]  /*12b0*/  ULOP3.LUT UR4, UR41, 0x10000, URZ, 0xfc, !UPT ;  /* 0x0001000029047892 */ /* 0x000fe4000f8efc3f */
[----:B------:R-:W-:Y:S02]  /*12c0*/  ULOP3.LUT UR5, UR5, 0x10000, URZ, 0xfc, !UPT ;  /* 0x0001000005057892 */ /* 0x000fe4000f8efc3f */
[----:B------:R-:W-:Y:S02]  /*12d0*/  ULEA UR8, UR39, UR4, 0xc ;  /* 0x0000000427087291 */ /* 0x000fe4000f8e603f */
[----:B------:R-:W-:Y:S02]  /*12e0*/  ULEA UR6, UR39, UR5, 0xb ;  /* 0x0000000527067291 */ /* 0x000fe4000f8e583f */
[----:B------:R-:W-:-:S05]  /*12f0*/  UIADD3 UR12, UR8, 0x400, URZ ;  /* 0x00000400080c7890 */ /* 0x000fca000fffe03f */
[----:B------:R-:W-:Y:S02]  /*1300*/  UMOV UR10, UR6 ;  /* 0x00000006000a7c82 */ /* 0x000fe40008000000 */
[----:B------:R-:W-:Y:S01]  /*1310*/  HGMMA.64x128x8.F32.TF32 R88, gdesc[UR8], RZ, !UPT, gsb0 ;  /* 0x05e00000085879f0 */ /* 0x000fe2000c0028ff */
[----:B------:R-:W-:Y:S02]  /*1320*/  UMOV UR14, UR10 ;  /* 0x0000000a000e7c82 */ /* 0x000fe40008000000 */
[----:B------:R-:W-:Y:S02]  /*1330*/  WARPGROUP.DEPBAR.LE gsb0, 0x0 ;  /* 0x00008000000079c5 */ /* 0x000fe40000010000 */
[----:B------:R-:W-:-:S07]  /*1340*/  WARPGROUP.ARRIVE ;  /* 0x00000000000079c5 */ /* 0x000fce0000000000 */
[----:B------:R-:W-:Y:S01]  /*1350*/  HGMMA.64x128x8.F32.TF32 R24, gdesc[UR12], RZ, !UPT, gsb0 ;  /* 0x05e000000c1879f0 */ /* 0x000fe2000c0028ff */
[----:B------:R-:W-:Y:S02]  /*1360*/  UIADD3 UR12, UR8, 0x2, URZ ;  /* 0x00000002080c7890 */ /* 0x000fe4000fffe03f */
[----:B------:R-:W-:Y:S01]  /*1370*/  UIADD3 UR14, UR6, 0x2, URZ ;  /* 0x00000002060e7890 */ /* 0x000fe2000fffe03f */
[----:B------:R-:W-:Y:S01]  /*1380*/  UMOV UR13, 0x40000040 ;  /* 0x40000040000d7882 */ /* 0x000fe20000000000 */
[----:B------:R-:W-:Y:S01]  /*1390*/  UMOV UR15, 0x40000040 ;  /* 0x40000040000f7882 */ /* 0x000fe20000000000 */
[----:B------:R-:W-:Y:S02]  /*13a0*/  WARPGROUP.DEPBAR.LE gsb0, 0x0 ;  /* 0x00008000000079c5 */ /* 0x000fe40000010000 */
[----:B------:R-:W-:-:S06]  /*13b0*/  WARPGROUP.ARRIVE ;  /* 0x00000000000079c5 */ /* 0x000fcc0000000000 */
[----:B------:R-:W-:Y:S01]  /*13c0*/  HGMMA.64x128x8.F32.TF32 R88, gdesc[UR12], R88, gsb0 ;  /* 0x05e000000c5879f0 */ /* 0x000fe20008002858 */
[----:B------:R-:W-:Y:S01]  /*13d0*/  UIADD3 UR12, UR8, 0x402, URZ ;  /* 0x00000402080c7890 */ /* 0x000fe2000fffe03f */
[----:B------:R-:W-:Y:S01]  /*13e0*/  UMOV UR13, 0x40000040 ;  /* 0x40000040000d7882 */ /* 0x000fe20000000000 */
[----:B------:R-:W-:Y:S02]  /*13f0*/  WARPGROUP.DEPBAR.LE gsb0, 0x0 ;  /* 0x00008000000079c5 */ /* 0x000fe40000010000 */
[----:B------:R-:W-:-:S07]  /*1400*/  WARPGROUP.ARRIVE ;  /* 0x00000000000079c5 */ /* 0x000fce0000000000 */
[----:B------:R-:W-:Y:S01]  /*1410*/  HGMMA.64x128x8.F32.TF32 R24, gdesc[UR12], R24, gsb0 ;  /* 0x05e000000c1879f0 */ /* 0x000fe20008002818 */
        /* <DEDUP_REMOVED lines=71> */
[----:B------:R-:W-:Y:S03]  /*1890*/  HGMMA.64x128x8.F32.TF32 R24, gdesc[UR12], R24, gsb0 ;  /* 0x05e000000c1879f0 */ /* 0x000fe60008002818 */
[----:B------:R-:W-:Y:S02]  /*18a0*/  WARPGROUP.DEPBAR.LE gsb0, 0x0 ;  /* 0x00008000000079c5 */ /* 0x000fe40000010000 */
[----:B------:R-:W-:Y:S05]  /*18b0*/  @!P1 BRA `(.L_x_18) ;  /* 0x00000008002c9947 */ /* 0x000fea0003800000 */
[----:B------:R-:W-:-:S04]  /*18c0*/  UIADD3 UR6, UR39, 0x1, URZ ;  /* 0x0000000127067890 */ /* 0x000fc8000fffe03f */
[----:B------:R-:W-:-:S04]  /*18d0*/  UISETP.NE.AND UP0, UPT, UR6, 0x2, UPT ;  /* 0x000000020600788c */ /* 0x000fc8000bf05270 */
[----:B------:R-:W-:Y:S02]  /*18e0*/  USEL UR7, URZ, 0x1, UP0 ;  /* 0x000000013f077887 */ /* 0x000fe40008000000 */
[----:B------:R-:W-:Y:S02]  /*18f0*/  USEL UR6, UR6, URZ, UP0 ;  /* 0x0000003f06067287 */ /* 0x000fe40008000000 */
[----:B------:R-:W-:-:S06]  /*1900*/  ULOP3.LUT UR7, UR38, UR7, URZ, 0x3c, !UPT ;  /* 0x0000000726077292 */ /* 0x000fcc000f8e3c3f */
[----:B01----:R-:W-:Y:S01]  /*1910*/  IMAD.U32 R5, RZ, RZ, UR7 ;  /* 0x00000007ff057e24 */ /* 0x003fe2000f8e00ff */
[----:B------:R-:W-:-:S06]  /*1920*/  UMOV UR7, UR39 ;  /* 0x0000002700077c82 */ /* 0x000fcc0008000000 */
.L_x_25:
[----:B01----:R-:W-:Y:S05]  /*1930*/  @!P0 BRA `(.L_x_19) ;  /* 0x0000000000048947 */ /* 0x003fea0003800000 */
[----:B------:R-:W-:Y:S01]  /*1940*/  BPT.TRAP 0x1 ;  /* 0x000000040000795c */ /* 0x000fe20000300000 */
.L_x_19:
[----:B------:R-:W0:Y:S01]  /*1950*/  S2UR UR9, SR_CgaCtaId ;  /* 0x00000000000979c3 */ /* 0x000e220000008800 */
[----:B------:R-:W-:Y:S01]  /*1960*/  UMOV UR8, 0x400 ;  /* 0x0000040000087882 */ /* 0x000fe20000000000 */
[----:B------:R-:W-:Y:S01]  /*1970*/  SHF.L.U32 R3, R5, 0x1f, RZ ;  /* 0x0000001f05037819 */ /* 0x000fe200000006ff */
[----:B0-----:R-:W-:-:S04]  /*1980*/  ULEA UR8, UR9, UR8, 0x18 ;  /* 0x0000000809087291 */ /* 0x001fc8000f8ec03f */
[----:B------:R-:W-:-:S09]  /*1990*/  ULEA UR9, UR6, UR8, 0x3 ;  /* 0x0000000806097291 */ /* 0x000fd2000f8e183f */
[----:B------:R0:W1:Y:S01]  /*19a0*/  SYNCS.PHASECHK.TRANS64.TRYWAIT P1, [UR9], R3 ;  /* 0x00000003ff0075a7 */ /* 0x0000620008020149 */
[----:B------:R-:W-:Y:S05]  /*19b0*/  @!P0 BRA `(.L_x_20) ;  /* 0x0000000000048947 */ /* 0x000fea0003800000 */
[----:B------:R-:W-:Y:S01]  /*19c0*/  BPT.TRAP 0x1 ;  /* 0x000000040000795c */ /* 0x000fe20000300000 */
.L_x_20:
[----:B-1----:R-:W-:Y:S05]  /*19d0*/  @P1 BRA `(.L_x_21) ;  /* 0x0000000000081947 */ /* 0x002fea0003800000 */
[----:B------:R-:W1:Y:S02]  /*19e0*/  SYNCS.PHASECHK.TRANS64.TRYWAIT P1, [UR9], R3 ;  /* 0x00000003ff0075a7 */ /* 0x000e640008020149 */
[----:B-1----:R-:W-:Y:S05]  /*19f0*/  @!P1 BRA `(.L_x_22) ;  /* 0x000000a800709947 */ /* 0x002fea0003800000 */
.L_x_21:
[----:B------:R-:W-:Y:S01]  /*1a00*/  ULEA UR12, UR6, UR4, 0xc ;  /* 0x00000004060c7291 */ /* 0x000fe2000f8e603f */
[----:B------:R-:W-:Y:S01]  /*1a10*/  WARPGROUP.ARRIVE ;  /* 0x00000000000079c5 */ /* 0x000fe20000000000 */
[----:B------:R-:W-:Y:S01]  /*1a20*/  ULEA UR10, UR6, UR5, 0xb ;  /* 0x00000005060a7291 */ /* 0x000fe2000f8e583f */
[----:B------:R-:W-:Y:S01]  /*1a30*/  UMOV UR13, 0x40000040 ;  /* 0x40000040000d7882 */ /* 0x000fe20000000000 */
[----:B------:R-:W-:Y:S01]  /*1a40*/  UMOV UR15, 0x40000040 ;  /* 0x40000040000f7882 */ /* 0x000fe20000000000 */
[----:B------:R-:W-:Y:S01]  /*1a50*/  UIADD3 UR16, UR12, 0x400, URZ ;  /* 0x000004000c107890 */ /* 0x000fe2000fffe03f */
[----:B------:R-:W-:-:S03]  /*1a60*/  UMOV UR19, UR15 ;  /* 0x0000000f00137c82 */ /* 0x000fc60008000000 */
[----:B------:R-:W-:Y:S01]  /*1a70*/  UMOV UR14, UR10 ;  /* 0x0000000a000e7c82 */ /* 0x000fe20008000000 */
[----:B------:R-:W-:Y:S01]  /*1a80*/  UMOV UR17, 0x40000040 ;  /* 0x4000004000117882 */ /* 0x000fe20000000000 */
[----:B------:R-:W-:Y:S01]  /*1a90*/  HGMMA.64x128x8.F32.TF32 R88, gdesc[UR12], R88, gsb0 ;  /* 0x05e000000c5879f0 */ /* 0x000fe20008002858 */
[----:B------:R-:W-:Y:S02]  /*1aa0*/  UMOV UR18, UR14 ;  /* 0x0000000e00127c82 */ /* 0x000fe40008000000 */
        /* <DEDUP_REMOVED lines=89> */
[----:B------:R-:W-:Y:S01]  /*2040*/  BPT.TRAP 0x1 ;  /* 0x000000040000795c */ /* 0x000fe20000300000 */
.L_x_23:
[----:B------:R-:W-:Y:S01]  /*2050*/  ULEA UR8, UR7, UR8, 0x3 ;  /* 0x0000000807087291 */ /* 0x000fe2000f8e183f */
[----:B------:R-:W-:-:S03]  /*2060*/  ISETP.GT.U32.AND P1, PT, R19, 0x1, PT ;  /* 0x000000011300780c */ /* 0x000fc60003f24070 */
[----:B------:R-:W-:-:S04]  /*2070*/  UIADD3 UR8, UR8, 0x10, URZ ;  /* 0x0000001008087890 */ /* 0x000fc8000fffe03f */
[----:B------:R-:W-:-:S09]  /*2080*/  UPRMT UR8, URZ, 0x654, UR8 ;  /* 0x000006543f087896 */ /* 0x000fd20008000008 */
[----:B------:R-:W-:Y:S01]  /*2090*/  SYNCS.ARRIVE.TRANS64.RED.A1T0 RZ, [UR8], RZ ;  /* 0x000000ffffff79a7 */ /* 0x000fe20008100408 */
[----:B------:R-:W-:Y:S05]  /*20a0*/  @P1 BRA `(.L_x_24) ;  /* 0x0000000000041947 */ /* 0x000fea0003800000 */
[----:B------:R-:W-:Y:S01]  /*20b0*/  BPT.TRAP 0x1 ;  /* 0x000000040000795c */ /* 0x000fe20000300000 */
.L_x_24:
[----:B------:R-:W-:Y:S01]  /*20c0*/  UIADD3 UR6, UR6, 0x1, URZ ;  /* 0x0000000106067890 */ /* 0x000fe2000fffe03f */
[C---:B------:R-:W-:Y:S01]  /*20d0*/  ISETP.GT.AND P1, PT, R0.reuse, 0x1, PT ;  /* 0x000000010000780c */ /* 0x040fe20003f24270 */
[----:B------:R-:W-:Y:S01]  /*20e0*/  UIADD3 UR7, UR7, 0x1, URZ ;  /* 0x0000000107077890 */ /* 0x000fe2000fffe03f */
[----:B------:R-:W-:Y:S01]  /*20f0*/  VIADD R0, R0, 0xffffffff ;  /* 0xffffffff00007836 */ /* 0x000fe20000000000 */
[----:B------:R-:W-:Y:S02]  /*2100*/  UISETP.NE.AND UP0, UPT, UR6, 0x2, UPT ;  /* 0x000000020600788c */ /* 0x000fe4000bf05270 */
[----:B------:R-:W-:Y:S02]  /*2110*/  UISETP.NE.AND UP1, UPT, UR7, 0x2, UPT ;  /* 0x000000020700788c */ /* 0x000fe4000bf25270 */
[----:B------:R-:W-:Y:S02]  /*2120*/  USEL UR8, URZ, 0x1, UP0 ;  /* 0x000000013f087887 */ /* 0x000fe40008000000 */
[----:B------:R-:W-:-:S02]  /*2130*/  USEL UR6, UR6, URZ, UP0 ;  /* 0x0000003f06067287 */ /* 0x000fc40008000000 */
[----:B------:R-:W-:Y:S02]  /*2140*/  USEL UR7, UR7, URZ, UP1 ;  /* 0x0000003f07077287 */ /* 0x000fe40008800000 */
[----:B------:R-:W-:Y:S01]  /*2150*/  LOP3.LUT R5, R5, UR8, RZ, 0x3c, !PT ;  /* 0x0000000805057c12 */ /* 0x000fe2000f8e3cff */
[----:B------:R-:W-:Y:S09]  /*2160*/  @P1 BRA `(.L_x_25) ;  /* 0xfffffff400f01947 */ /* 0x000ff2000383ffff */
.L_x_18:
[----:B------:R-:W2:Y:S02]  /*2170*/  LDC R0, c[0x0][0x28c] ;  /* 0x0000a300ff007b82 */ /* 0x000ea40000000800 */
[----:B--2---:R-:W-:-:S13]  /*2180*/  ISETP.GE.AND P1, PT, R0, 0x1, PT ;  /* 0x000000010000780c */ /* 0x004fda0003f26270 */
[----:B------:R-:W-:Y:S05]  /*2190*/  @!P1 BRA `(.L_x_26) ;  /* 0x0000000000409947 */ /* 0x000fea0003800000 */
[----:B------:R-:W-:Y:S05]  /*21a0*/  @!P0 BRA `(.L_x_27) ;  /* 0x0000000000048947 */ /* 0x000fea0003800000 */
[----:B------:R-:W-:Y:S01]  /*21b0*/  BPT.TRAP 0x1 ;  /* 0x000000040000795c */ /* 0x000fe20000300000 */
.L_x_27:
[----:B------:R-:W2:Y:S01]  /*21c0*/  S2UR UR6, SR_CgaCtaId ;  /* 0x00000000000679c3 */ /* 0x000ea20000008800 */
[----:B------:R-:W-:Y:S01]  /*21d0*/  UISETP.LT.AND UP0, UPT, UR40, 0x1, UPT ;  /* 0x000000012800788c */ /* 0x000fe2000bf01270 */
[----:B------:R-:W-:Y:S01]  /*21e0*/  ISETP.GT.U32.AND P0, PT, R19, 0x1, PT ;  /* 0x000000011300780c */ /* 0x000fe20003f04070 */
[----:B------:R-:W-:Y:S02]  /*21f0*/  UMOV UR5, 0x400 ;  /* 0x0000040000057882 */ /* 0x000fe40000000000 */
[----:B------:R-:W-:-:S04]  /*2200*/  USEL UR4, UR40, 0x1, UP0 ;  /* 0x0000000128047887 */ /* 0x000fc80008000000 */
[----:B------:R-:W-:-:S04]  /*2210*/  UIADD3 UR4, UR39, UR40, -UR4 ;  /* 0x0000002827047290 */ /* 0x000fc8000fffe804 */
[----:B------:R-:W-:-:S04]  /*2220*/  USHF.L.U32 UR4, UR4, 0x3, URZ ;  /* 0x0000000304047899 */ /* 0x000fc8000800063f */
[----:B------:R-:W-:Y:S02]  /*2230*/  ULOP3.LUT UR4, UR4, 0x8, URZ, 0xc0, !UPT ;  /* 0x0000000804047892 */ /* 0x000fe4000f8ec03f */
[----:B--2---:R-:W-:-:S04]  /*2240*/  ULEA UR5, UR6, UR5, 0x18 ;  /* 0x0000000506057291 */ /* 0x004fc8000f8ec03f */
[----:B------:R-:W-:-:S04]  /*2250*/  UIADD3 UR4, UR5, 0x10, UR4 ;  /* 0x0000001005047890 */ /* 0x000fc8000fffe004 */
[----:B------:R-:W-:-:S09]  /*2260*/  UPRMT UR4, URZ, 0x654, UR4 ;  /* 0x000006543f047896 */ /* 0x000fd20008000004 */
[----:B------:R-:W-:Y:S01]  /*2270*/  SYNCS.ARRIVE.TRANS64.RED.A1T0 RZ, [UR4], RZ ;  /* 0x000000ffffff79a7 */ /* 0x000fe20008100404 */
[----:B------:R-:W-:Y:S05]  /*2280*/  @P0 BRA `(.L_x_26) ;  /* 0x0000000000040947 */ /* 0x000fea0003800000 */
[----:B------:R-:W-:Y:S01]  /*2290*/  BPT.TRAP 0x1 ;  /* 0x000000040000795c */ /* 0x000fe20000300000 */
.L_x_26:
[----:B------:R-:W2:Y:S01]  /*22a0*/  LDC R6, c[0x0][0x288] ;  /* 0x0000a200ff067b82 */ /* 0x000ea20000000800 */
[----:B01----:R-:W-:Y:S01]  /*22b0*/  LOP3.LUT R4, R18, 0x60, RZ, 0xc0, !PT ;  /* 0x0000006012047812 */ /* 0x003fe200078ec0ff */
[----:B------:R-:W-:Y:S01]  /*22c0*/  UIADD3 UR39, UR40, UR39, URZ ;  /* 0x0000002728277290 */ /* 0x000fe2000fffe03f */
[----:B------:R-:W-:Y:S01]  /*22d0*/  LOP3.LUT R0, R22, 0x1, RZ, 0xc0, !PT ;  /* 0x0000000116007812 */ /* 0x000fe200078ec0ff */
[----:B------:R-:W-:Y:S01]  /*22e0*/  IMAD.SHL.U32 R13, R153, 0x80, RZ ;  /* 0x00000080990d7824 */ /* 0x000fe200078e00ff */
[----:B------:R-:W-:Y:S01]  /*22f0*/  SHF.R.U32.HI R3, RZ, 0x2, R18 ;  /* 0x00000002ff037819 */ /* 0x000fe20000011612 */
[----:B------:R-:W-:Y:S01]  /*2300*/  USHF.R.U32.HI UR4, URZ, 0x1, UR39 ;  /* 0x000000013f047899 */ /* 0x000fe20008011627 */
[----:B------:R-:W-:Y:S01]  /*2310*/  SHF.R.U32.HI R10, RZ, 0x1, R4 ;  /* 0x00000001ff0a7819 */ /* 0x000fe20000011604 */
[----:B------:R-:W-:Y:S01]  /*2320*/  IMAD.SHL.U32 R4, R0, 0x40, RZ ;  /* 0x0000004000047824 */ /* 0x000fe200078e00ff */
[----:B------:R-:W-:Y:S01]  /*2330*/  LOP3.LUT R3, R3, 0x7, RZ, 0xc0, !PT ;  /* 0x0000000703037812 */ /* 0x000fe200078ec0ff */
[----:B------:R-:W-:Y:S01]  /*2340*/  IMAD.SHL.U32 R15, R152, 0x100, RZ ;  /* 0x00000100980f7824 */ /* 0x000fe200078e00ff */
[----:B------:R-:W-:Y:S01]  /*2350*/  ULOP3.LUT UR4, UR4, 0x1, URZ, 0xc0, !UPT ;  /* 0x0000000104047892 */ /* 0x000fe2000f8ec03f */
[----:B------:R-:W-:Y:S01]  /*2360*/  SHF.R.S32.HI R21, RZ, 0x1f, R23 ;  /* 0x0000001fff157819 */ /* 0x000fe20000011417 */
[----:B------:R-:W-:Y:S01]  /*2370*/  ULDC UR8, c[0x0][0x284] ;  /* 0x0000a10000087ab9 */ /* 0x000fe20000000800 */
[--C-:B------:R-:W-:Y:S01]  /*2380*/  IADD3 R5, RZ, -R10, -R3.reuse ;  /* 0x8000000aff057210 */ /* 0x100fe20007ffe803 */
[----:B------:R-:W-:Y:S01]  /*2390*/  UISETP.GT.U32.AND UP1, UPT, UR39, 0x1, UPT ;  /* 0x000000012700788c */ /* 0x000fe2000bf24070 */
[----:B------:R-:W-:Y:S01]  /*23a0*/  LOP3.LUT R3, R4, 0x40, R3, 0xe2, !PT ;  /* 0x0000004004037812 */ /* 0x000fe200078ee203 */
[----:B------:R-:W-:Y:S01]  /*23b0*/  UISETP.NE.U32.AND UP0, UPT, UR4, 0x1, UPT ;  /* 0x000000010400788c */ /* 0x000fe2000bf05070 */
[----:B------:R-:W-:Y:S01]  /*23c0*/  LOP3.LUT R4, R18, 0x3, RZ, 0xc0, !PT ;  /* 0x0000000312047812 */ /* 0x000fe200078ec0ff */
[----:B------:R-:W-:Y:S01]  /*23d0*/  ULDC.64 UR6, c[0x0][0x5d0] ;  /* 0x0001740000067ab9 */ /* 0x000fe20000000a00 */
[----:B------:R-:W-:Y:S01]  /*23e0*/  UISETP.LT.U32.AND UP1, UPT, UR40, 0x2, UP1 ;  /* 0x000000022800788c */ /* 0x000fe20008f21070 */
[----:B------:R-:W-:Y:S01]  /*23f0*/  IMAD.WIDE R8, R152, 0x100, RZ ;  /* 0x0000010098087825 */ /* 0x000fe200078e02ff */
[----:B------:R-:W-:Y:S01]  /*2400*/  UISETP.GT.U32.AND UP0, UPT, UR40, 0x1, !UP0 ;  /* 0x000000012800788c */ /* 0x000fe2000c704070 */
[----:B--2---:R-:W-:-:S02]  /*2410*/  ISETP.GE.AND P0, PT, R13, R6, PT ;  /* 0x000000060d00720c */ /* 0x004fc40003f06270 */
[----:B------:R-:W-:Y:S01]  /*2420*/  IMAD R12, R4, -0x2, R6 ;  /* 0xfffffffe040c7824 */ /* 0x000fe200078e0206 */
[----:B------:R-:W-:Y:S01]  /*2430*/  USEL UR5, URZ, 0x1, !UP1 ;  /* 0x000000013f057887 */ /* 0x000fe2000c800000 */
[----:B------:R-:W-:Y:S01]  /*2440*/  IMAD.SHL.U32 R6, R18, 0x2, RZ ;  /* 0x0000000212067824 */ /* 0x000fe200078e00ff */
[----:B------:R-:W-:Y:S01]  /*2450*/  ISETP.GE.OR P0, PT, R15, UR8, P0 ;  /* 0x000000080f007c0c */ /* 0x000fe20008706670 */
[----:B------:R-:W-:Y:S01]  /*2460*/  IMAD R4, R21, UR6, RZ ;  /* 0x0000000615047c24 */ /* 0x000fe2000f8e02ff */
[----:B------:R-:W-:Y:S01]  /*2470*/  USEL UR4, URZ, 0x1, !UP0 ;  /* 0x000000013f047887 */ /* 0x000fe2000c000000 */
[----:B------:R-:W-:Y:S01]  /*2480*/  IMAD R0, R0, -0x40, R5 ;  /* 0xffffffc000007824 */ /* 0x000fe200078e0205 */
[----:B------:R-:W-:Y:S01]  /*2490*/  LOP3.LUT R6, R13, 0x6, R6, 0xf8, !PT ;  /* 0x000000060d067812 */ /* 0x000fe200078ef806 */
[----:B------:R-:W-:Y:S01]  /*24a0*/  IMAD R11, R23, UR7, R4 ;  /* 0x00000007170b7c24 */ /* 0x000fe2000f8e0204 */
[----:B------:R-:W-:Y:S01]  /*24b0*/  LOP3.LUT R153, R8, R3, R10, 0xfe, !PT ;  /* 0x0000000308997212 */ /* 0x000fe200078efe0a */
[----:B------:R-:W-:Y:S01]  /*24c0*/  ULOP3.LUT UR39, UR39, 0x1, URZ, 0xc0, !UPT ;  /* 0x0000000127277892 */ /* 0x000fe2000f8ec03f */
[----:B------:R-:W-:Y:S01]  /*24d0*/  SHF.R.S32.HI R7, RZ, 0x1f, R6 ;  /* 0x0000001fff077819 */ /* 0x000fe20000011406 */
[----:B------:R-:W-:Y:S01]  /*24e0*/  ULOP3.LUT UR38, UR4, UR38, UR5, 0x96, !UPT ;  /* 0x0000002604267292 */ /* 0x000fe2000f8e9605 */
[----:B------:R-:W-:Y:S01]  /*24f0*/  IADD3 R3, -R15, UR8, R0 ;  /* 0x000000080f037c10 */ /* 0x000fe2000fffe100 */
[----:B------:R-:W-:-:S02]  /*2500*/  IMAD.IADD R0, R12, 0x1, -R13 ;  /* 0x000000010c007824 */ /* 0x000fc400078e0a0d */
[----:B------:R-:W-:-:S04]  /*2510*/  IMAD.WIDE.U32 R4, R23, UR6, R6 ;  /* 0x0000000617047c25 */ /* 0x000fc8000f8e0006 */
[----:B------:R-:W-:Y:S02]  /*2520*/  IMAD.IADD R11, R5, 0x1, R11 ;  /* 0x00000001050b7824 */ /* 0x000fe400078e020b */
[----:B------:R-:W-:Y:S02]  /*2530*/  IMAD.MOV.U32 R152, RZ, RZ, -0x1 ;  /* 0xffffffffff987424 */ /* 0x000fe400078e00ff */
[----:B------:R-:W-:Y:S01]  /*2540*/  IMAD.MOV.U32 R10, RZ, RZ, R4 ;  /* 0x000000ffff0a7224 */ /* 0x000fe200078e0004 */
[----:B------:R-:W-:Y:S06]  /*2550*/  @P0 BRA `(.L_x_28) ;  /* 0x0000008000640947 */ /* 0x000fec0003800000 */
[----:B------:R-:W0:Y:S01]  /*2560*/  LDC.64 R4, c[0x0][0x5c8] ;  /* 0x00017200ff047b82 */ /* 0x000e220000000a00 */
[----:B-----5:R-:W-:Y:S01]  /*2570*/  FSETP.NEU.AND P0, PT, R155, RZ, PT ;  /* 0x000000ff9b00720b */ /* 0x020fe20003f0d000 */
[----:B------:R-:W-:Y:S01]  /*2580*/  BSSY B0, `(.L_x_28) ;  /* 0x0000816000007945 */ /* 0x000fe20003800000 */
[----:B------:R-:W-:-:S04]  /*2590*/  ISETP.GT.AND P3, PT, R3, RZ, PT ;  /* 0x000000ff0300720c */ /* 0x000fc80003f64270 */
[----:B------:R-:W-:Y:S01]  /*25a0*/  ISETP.GT.AND P2, PT, R0, RZ, P3 ;  /* 0x000000ff0000720c */ /* 0x000fe20001f44270 */
[-C--:B0-----:R-:W-:Y:S02]  /*25b0*/  IMAD R12, R9, R4.reuse, RZ ;  /* 0x00000004090c7224 */ /* 0x081fe400078e02ff */
[----:B------:R-:W-:-:S04]  /*25c0*/  IMAD.WIDE.U32 R168, R153, R4, R10 ;  /* 0x0000000499a87225 */ /* 0x000fc800078e000a */
[----:B------:R-:W-:-:S04]  /*25d0*/  IMAD R11, R153, R5, R12 ;  /* 0x00000005990b7224 */ /* 0x000fc800078e020c */
[----:B------:R-:W-:Y:S01]  /*25e0*/  IMAD.IADD R171, R169, 0x1, R11 ;  /* 0x00000001a9ab7824 */ /* 0x000fe200078e020b */
[----:B------:R-:W-:Y:S06]  /*25f0*/  @!P0 BRA `(.L_x_29) ;  /* 0x0000005c00148947 */ /* 0x000fec0003800000 */
[----:B------:R-:W0:Y:S01]  /*2600*/  LDC.64 R12, c[0x0][0x5b8] ;  /* 0x00016e00ff0c7b82 */ /* 0x000e220000000a00 */
[----:B------:R-:W-:-:S07]  /*2610*/  ULDC.64 UR4, c[0x0][0x5c0] ;  /* 0x0001700000047ab9 */ /* 0x000fce0000000a00 */
[----:B------:R-:W1:Y:S08]  /*2620*/  LDC.64 R14, c[0x0][0x5b0] ;  /* 0x00016c00ff0e7b82 */ /* 0x000e700000000a00 */
[----:B------:R-:W2:Y:S01]  /*2630*/  LDC.64 R10, c[0x0][0x5a8] ;  /* 0x00016a00ff0a7b82 */ /* 0x000ea20000000a00 */
[----:B0-----:R-:W-:-:S04]  /*2640*/  IMAD R20, R21, R12, RZ ;  /* 0x0000000c15147224 */ /* 0x001fc800078e02ff */
[C---:B------:R-:W-:Y:S02]  /*2650*/  IMAD R13, R23.reuse, R13, R20 ;  /* 0x0000000d170d7224 */ /* 0x040fe400078e0214 */
[----:B------:R-:W-:-:S04]  /*2660*/  IMAD.WIDE.U32 R20, R23, R12, R6 ;  /* 0x0000000c17147225 */ /* 0x000fc800078e0006 */
[----:B-1----:R-:W-:Y:S02]  /*2670*/  IMAD R156, R9, R14, RZ ;  /* 0x0000000e099c7224 */ /* 0x002fe400078e02ff */
[----:B------:R-:W-:Y:S02]  /*2680*/  IMAD.IADD R157, R21, 0x1, R13 ;  /* 0x00000001159d7824 */ /* 0x000fe400078e020d */
[----:B------:R-:W-:Y:S02]  /*2690*/  IMAD R173, R153, R15, R156 ;  /* 0x0000000f99ad7224 */ /* 0x000fe400078e029c */
[----:B------:R-:W-:-:S04]  /*26a0*/  IMAD.MOV.U32 R156, RZ, RZ, R20 ;  /* 0x000000ffff9c7224 */ /* 0x000fc800078e0014 */
[----:B------:R-:W-:-:S04]  /*26b0*/  IMAD.WIDE.U32 R158, R153, R14, R156 ;  /* 0x0000000e999e7225 */ /* 0x000fc800078e009c */
[----:B------:R-:W-:Y:S01]  /*26c0*/  IMAD.IADD R159, R159, 0x1, R173 ;  /* 0x000000019f9f7824 */ /* 0x000fe200078e02ad */
[----:B--2---:R-:W-:-:S04]  /*26d0*/  LEA R160, P0, R158, R10, 0x2 ;  /* 0x0000000a9ea07211 */ /* 0x004fc800078010ff */
[----:B------:R-:W-:-:S05]  /*26e0*/  LEA.HI.X R161, R158, R11, R159, 0x2, P0 ;  /* 0x0000000b9ea17211 */ /* 0x000fca00000f149f */
[----:B------:R0:W2:Y:S01]  /*26f0*/  @P2 LDG.E.LTC128B R167, desc[UR36][R160.64] ;  /* 0x00000024a0a72981 */ /* 0x0000a2000c1e1920 */
[----:B------:R-:W-:Y:S01]  /*2700*/  LEA R158, P0, R168, UR4, 0x2 ;  /* 0x00000004a89e7c11 */ /* 0x000fe2000f8010ff */
[----:B------:R-:W-:Y:S01]  /*2710*/  IMAD.WIDE.U32 R162, R153, R14, R6 ;  /* 0x0000000e99a27225 */ /* 0x000fe200078e0006 */
[----:B------:R-:W-:Y:S01]  /*2720*/  ISETP.GT.AND P1, PT, R0, 0x1, P3 ;  /* 0x000000010000780c */ /* 0x000fe20001f24270 */
[----:B------:R-:W-:Y:S01]  /*2730*/  BSSY B1, `(.L_x_30) ;  /* 0x0000011000017945 */ /* 0x000fe20003800000 */
[----:B------:R-:W-:Y:S01]  /*2740*/  LEA.HI.X R159, R168, UR5, R171, 0x2, P0 ;  /* 0x00000005a89f7c11 */ /* 0x000fe200080f14ab */
[----:B------:R-:W-:Y:S01]  /*2750*/  IMAD.IADD R163, R173, 0x1, R163 ;  /* 0x00000001ada37824 */ /* 0x000fe200078e02a3 */
[C---:B0-----:R-:W-:Y:S01]  /*2760*/  SHF.L.U64.HI R161, R14.reuse, 0x3, R15 ;  /* 0x000000030ea17819 */ /* 0x041fe2000001020f */
[----:B------:R-:W-:-:S04]  /*2770*/  IMAD.SHL.U32 R160, R14, 0x8, RZ ;  /* 0x000000080ea07824 */ /* 0x000fc800078e00ff */
[----:B------:R-:W-:Y:S01]  /*2780*/  IMAD.WIDE.U32 R170, R153, R14, R160 ;  /* 0x0000000e99aa7225 */ /* 0x000fe200078e00a0 */
[----:B--2---:R-:W-:-:S05]  /*2790*/  LOP3.LUT R164, R167, 0xffffe000, RZ, 0xc0, !PT ;  /* 0xffffe000a7a47812 */ /* 0x004fca00078ec0ff */
[----:B------:R-:W-:Y:S01]  /*27a0*/  FMUL R169, R164, R155 ;  /* 0x0000009ba4a97220 */ /* 0x000fe20000400000 */
[----:B------:R-:W-:-:S04]  /*27b0*/  IMAD.WIDE.U32 R164, R23, R12, R162 ;  /* 0x0000000c17a47225 */ /* 0x000fc800078e00a2 */
[----:B------:R-:W-:Y:S01]  /*27c0*/  FFMA R169, R88, R154, R169 ;  /* 0x0000009a58a97223 */ /* 0x000fe200000000a9 */
[----:B------:R-:W-:Y:S01]  /*27d0*/  IMAD.IADD R88, R13, 0x1, R165 ;  /* 0x000000010d587824 */ /* 0x000fe200078e02a5 */
[----:B------:R-:W-:-:S03]  /*27e0*/  LEA R162, P0, R164, R10, 0x2 ;  /* 0x0000000aa4a27211 */ /* 0x000fc600078010ff */
[----:B------:R-:W-:Y:S02]  /*27f0*/  F2FP.TF32.F32.PACK_B R169, R169 ;  /* 0x000000a9ffa9723e */ /* 0x000fe400024050ff */
[----:B------:R-:W-:-:S03]  /*2800*/  LEA.HI.X R163, R164, R11, R88, 0x2, P0 ;  /* 0x0000000ba4a37211 */ /* 0x000fc600000f1458 */
[----:B------:R0:W-:Y:S01]  /*2810*/  @P2 STG.E desc[UR36][R158.64], R169 ;  /* 0x000000a99e002986 */ /* 0x0001e2000c101924 */
[----:B------:R-:W-:Y:S05]  /*2820*/  @!P1 BRA `(.L_x_31) ;  /* 0x0000000000049947 */ /* 0x000fea0003800000 */
[----:B------:R1:W5:Y:S02]  /*2830*/  LDG.E.LTC128B R167, desc[UR36][R162.64+0x4] ;  /* 0x00000424a2a77981 */ /* 0x000364000c1e1920 */
.L_x_31:
[----:B------:R-:W-:Y:S05]  /*2840*/  BSYNC B1 ;  /* 0x0000000000017941 */ /* 0x000fea0003800000 */
.L_x_30:
[----:B-----5:R-:W-:Y:S01]  /*2850*/  LOP3.LUT R88, R167, 0xffffe000, RZ, 0xc0, !PT ;  /* 0xffffe000a7587812 */ /* 0x020fe200078ec0ff */
[----:B0-----:R-:W-:Y:S01]  /*2860*/  IMAD.IADD R169, R173, 0x1, R171 ;  /* 0x00000001ada97824 */ /* 0x001fe200078e02ab */
[----:B------:R-:W-:Y:S01]  /*2870*/  ISETP.GT.AND P0, PT, R3, 0x8, PT ;  /* 0x000000080300780c */ /* 0x000fe20003f04270 */
[----:B------:R-:W-:Y:S01]  /*2880*/  IMAD.MOV.U32 R172, RZ, RZ, R167 ;  /* 0x000000ffffac7224 */ /* 0x000fe200078e00a7 */
[----:B------:R-:W-:Y:S01]  /*2890*/  IADD3 R164, P4, R20, R170, RZ ;  /* 0x000000aa14a47210 */ /* 0x000fe20007f9e0ff */
[----:B------:R-:W-:Y:S01]  /*28a0*/  FMUL R88, R88, R155 ;  /* 0x0000009b58587220 */ /* 0x000fe20000400000 */
[----:B------:R-:W-:-:S03]  /*28b0*/  ISETP.GT.AND P2, PT, R0, RZ, P0 ;  /* 0x000000ff0000720c */ /* 0x000fc60000744270 */
[----:B------:R-:W-:Y:S01]  /*28c0*/  FFMA R173, R89, R154, R88 ;  /* 0x0000009a59ad7223 */ /* 0x000fe20000000058 */
[----:B------:R-:W-:Y:S01]  /*28d0*/  IMAD.X R165, R169, 0x1, R157, P4 ;  /* 0x00000001a9a57824 */ /* 0x000fe200020e069d */
[----:B------:R-:W-:-:S03]  /*28e0*/  LEA R88, P4, R164, R10, 0x2 ;  /* 0x0000000aa4587211 */ /* 0x000fc600078810ff */
[----:B------:R-:W-:Y:S02]  /*28f0*/  F2FP.TF32.F32.PACK_B R173, R173 ;  /* 0x000000adffad723e */ /* 0x000fe400024050ff */
[----:B------:R-:W-:-:S03]  /*2900*/  LEA.HI.X R89, R164, R11, R165, 0x2, P4 ;  /* 0x0000000ba4597211 */ /* 0x000fc600020f14a5 */
[----:B------:R0:W-:Y:S04]  /*2910*/  @P1 STG.E desc[UR36][R158.64+0x4], R173 ;  /* 0x000004ad9e001986 */ /* 0x0001e8000c101924 */
[----:B------:R2:W3:Y:S01]  /*2920*/  @P2 LDG.E.LTC128B R172, desc[UR36][R88.64] ;  /* 0x0000002458ac2981 */ /* 0x0004e2000c1e1920 */
[----:B------:R-:W-:Y:S01]  /*2930*/  IMAD.SHL.U32 R165, R4, 0x20, RZ ;  /* 0x0000002004a57824 */ /* 0x000fe200078e00ff */
[----:B------:R-:W-:Y:S01]  /*2940*/  IADD3 R170, P1, R6, R170, RZ ;  /* 0x000000aa06aa7210 */ /* 0x000fe20007f3e0ff */
[----:B------:R-:W-:Y:S03]  /*2950*/  BSSY B1, `(.L_x_32) ;  /* 0x0000011000017945 */ /* 0x000fe60003800000 */
[----:B------:R-:W-:Y:S01]  /*2960*/  IADD3 R168, P4, R165, R158, RZ ;  /* 0x0000009ea5a87210 */ /* 0x000fe20007f9e0ff */
[----:B------:R-:W-:Y:S01]  /*2970*/  IMAD.X R171, R7, 0x1, R169, P1 ;  /* 0x0000000107ab7824 */ /* 0x000fe200008e06a9 */
[----:B------:R-:W-:Y:S01]  /*2980*/  ISETP.GT.AND P1, PT, R0, 0x1, P0 ;  /* 0x000000010000780c */ /* 0x000fe20000724270 */
[----:B------:R-:W-:-:S03]  /*2990*/  IMAD.WIDE.U32 R170, R23, R12, R170 ;  /* 0x0000000c17aa7225 */ /* 0x000fc600078e00aa */
[----:B--2---:R-:W-:Y:S02]  /*29a0*/  LEA R88, P5, R170, R10, 0x2 ;  /* 0x0000000aaa587211 */ /* 0x004fe400078a10ff */
[----:B---3--:R-:W-:-:S05]  /*29b0*/  LOP3.LUT R164, R172, 0xffffe000, RZ, 0xc0, !PT ;  /* 0xffffe000aca47812 */ /* 0x008fca00078ec0ff */
[----:B------:R-:W-:-:S04]  /*29c0*/  FMUL R167, R164, R155 ;  /* 0x0000009ba4a77220 */ /* 0x000fc80000400000 */
[----:B------:R-:W-:Y:S01]  /*29d0*/  FFMA R175, R90, R154, R167 ;  /* 0x0000009a5aaf7223 */ /* 0x000fe200000000a7 */
[----:B------:R-:W-:Y:S01]  /*29e0*/  SHF.L.U64.HI R167, R4, 0x5, R5 ;  /* 0x0000000504a77819 */ /* 0x000fe20000010205 */
[----:B------:R-:W-:-:S03]  /*29f0*/  IMAD.IADD R90, R13, 0x1, R171 ;  /* 0x000000010d5a7824 */ /* 0x000fc600078e02ab */
[----:B------:R-:W-:Y:S01]  /*2a00*/  F2FP.TF32.F32.PACK_B R175, R175 ;  /* 0x000000afffaf723e */ /* 0x000fe200024050ff */
[----:B------:R-:W-:Y:S01]  /*2a10*/  IMAD.X R169, R167, 0x1, R159, P4 ;  /* 0x00000001a7a97824 */ /* 0x000fe200020e069f */
[----:B------:R-:W-:-:S04]  /*2a20*/  LEA.HI.X R89, R170, R11, R90, 0x2, P5 ;  /* 0x0000000baa597211 */ /* 0x000fc800028f145a */
[----:B------:R0:W-:Y:S01]  /*2a30*/  @P2 STG.E desc[UR36][R168.64], R175 ;  /* 0x000000afa8002986 */ /* 0x0001e2000c101924 */
[----:B------:R-:W-:Y:S05]  /*2a40*/  @!P1 BRA `(.L_x_33) ;  /* 0x0000000000049947 */ /* 0x000fea0003800000 */
[----:B------:R2:W5:Y:S02]  /*2a50*/  LDG.E.LTC128B R172, desc[UR36][R88.64+0x4] ;  /* 0x0000042458ac7981 */ /* 0x000564000c1e1920 */
.L_x_33:
[----:B------:R-:W-:Y:S05]  /*2a60*/  BSYNC B1 ;  /* 0x0000000000017941 */ /* 0x000fea0003800000 */
.L_x_32:
[----:B-----5:R-:W-:Y:S01]  /*2a70*/  LOP3.LUT R90, R172, 0xffffe000, RZ, 0xc0, !PT ;  /* 0xffffe000ac5a7812 */ /* 0x020fe200078ec0ff */
[----:B------:R-:W-:Y:S01]  /*2a80*/  BSSY B1, `(.L_x_34) ;  /* 0x000000a000017945 */ /* 0x000fe20003800000 */
[----:B------:R-:W-:-:S03]  /*2a90*/  ISETP.GT.AND P2, PT, R0, 0x8, P3 ;  /* 0x000000080000780c */ /* 0x000fc60001f44270 */
[----:B------:R-:W-:-:S04]  /*2aa0*/  FMUL R90, R90, R155 ;  /* 0x0000009b5a5a7220 */ /* 0x000fc80000400000 */
[----:B------:R-:W-:Y:S01]  /*2ab0*/  FFMA R171, R91, R154, R90 ;  /* 0x0000009a5bab7223 */ /* 0x000fe2000000005a */
[----:B------:R-:W-:Y:S02]  /*2ac0*/  @P1 IMAD.MOV.U32 R90, RZ, RZ, R168 ;  /* 0x000000ffff5a1224 */ /* 0x000fe400078e00a8 */
[----:B------:R-:W-:Y:S02]  /*2ad0*/  @P1 IMAD.MOV.U32 R91, RZ, RZ, R169 ;  /* 0x000000ffff5b1224 */ /* 0x000fe400078e00a9 */
[----:B------:R-:W-:-:S05]  /*2ae0*/  F2FP.TF32.F32.PACK_B R171, R171 ;  /* 0x000000abffab723e */ /* 0x000fca00024050ff */
[----:B------:R3:W-:Y:S01]  /*2af0*/  @P1 STG.E desc[UR36][R90.64+0x4], R171 ;  /* 0x000004ab5a001986 */ /* 0x0007e2000c101924 */
[----:B------:R-:W-:Y:S05]  /*2b00*/  @!P2 BRA `(.L_x_35) ;  /* 0x000000000004a947 */ /* 0x000fea0003800000 */
[----:B------:R4:W5:Y:S02]  /*2b10*/  LDG.E.LTC128B R172, desc[UR36][R162.64+0x20] ;  /* 0x00002024a2ac7981 */ /* 0x000964000c1e1920 */
.L_x_35:
[----:B------:R-:W-:Y:S05]  /*2b20*/  BSYNC B1 ;  /* 0x0000000000017941 */ /* 0x000fea0003800000 */
.L_x_34:
[----:B---3-5:R-:W-:Y:S01]  /*2b30*/  LOP3.LUT R90, R172, 0xffffe000, RZ, 0xc0, !PT ;  /* 0xffffe000ac5a7812 */ /* 0x028fe200078ec0ff */
[----:B------:R-:W-:Y:S01]  /*2b40*/  BSSY B1, `(.L_x_36) ;  /* 0x000000a000017945 */ /* 0x000fe20003800000 */
[----:B------:R-:W-:-:S03]  /*2b50*/  ISETP.GT.AND P1, PT, R0, 0x9, P3 ;  /* 0x000000090000780c */ /* 0x000fc60001f24270 */
[----:B------:R-:W-:Y:S01]  /*2b60*/  FMUL R91, R90, R155 ;  /* 0x0000009b5a5b7220 */ /* 0x000fe20000400000 */
[----:B------:R-:W-:-:S03]  /*2b70*/  @P2 IMAD.MOV.U32 R90, RZ, RZ, R158 ;  /* 0x000000ffff5a2224 */ /* 0x000fc600078e009e */
[----:B------:R-:W-:Y:S01]  /*2b80*/  FFMA R171, R92, R154, R91 ;  /* 0x0000009a5cab7223 */ /* 0x000fe2000000005b */
[----:B------:R-:W-:-:S04]  /*2b90*/  @P2 IMAD.MOV.U32 R91, RZ, RZ, R159 ;  /* 0x000000ffff5b2224 */ /* 0x000fc800078e009f */
[----:B------:R-:W-:-:S05]  /*2ba0*/  F2FP.TF32.F32.PACK_B R171, R171 ;  /* 0x000000abffab723e */ /* 0x000fca00024050ff */
[----:B------:R3:W-:Y:S01]  /*2bb0*/  @P2 STG.E desc[UR36][R90.64+0x20], R171 ;  /* 0x000020ab5a002986 */ /* 0x0007e2000c101924 */
[----:B------:R-:W-:Y:S05]  /*2bc0*/  @!P1 BRA `(.L_x_37) ;  /* 0x0000000000049947 */ /* 0x000fea0003800000 */
[----:B------:R0:W5:Y:S02]  /*2bd0*/  LDG.E.LTC128B R172, desc[UR36][R162.64+0x24] ;  /* 0x00002424a2ac7981 */ /* 0x000164000c1e1920 */
.L_x_37:
[----:B------:R-:W-:Y:S05]  /*2be0*/  BSYNC B1 ;  /* 0x0000000000017941 */ /* 0x000fea0003800000 */
.L_x_36:
[----:B---3-5:R-:W-:Y:S01]  /*2bf0*/  LOP3.LUT R90, R172, 0xffffe000, RZ, 0xc0, !PT ;  /* 0xffffe000ac5a7812 */ /* 0x028fe200078ec0ff */
[----:B------:R-:W-:Y:S01]  /*2c00*/  @P1 IMAD.MOV.U32 R91, RZ, RZ, R159 ;  /* 0x000000ffff5b1224 */ /* 0x000fe200078e009f */
[----:B------:R-:W-:Y:S01]  /*2c10*/  ISETP.GT.AND P2, PT, R0, 0x8, P0 ;  /* 0x000000080000780c */ /* 0x000fe20000744270 */
[----:B------:R-:W-:Y:S02]  /*2c20*/  BSSY B1, `(.L_x_38) ;  /* 0x0000008000017945 */ /* 0x000fe40003800000 */
[----:B------:R-:W-:-:S04]  /*2c30*/  FMUL R90, R90, R155 ;  /* 0x0000009b5a5a7220 */ /* 0x000fc80000400000 */
[----:B------:R-:W-:Y:S01]  /*2c40*/  FFMA R93, R93, R154, R90 ;  /* 0x0000009a5d5d7223 */ /* 0x000fe2000000005a */
[----:B------:R-:W-:-:S04]  /*2c50*/  @P1 IMAD.MOV.U32 R90, RZ, RZ, R158 ;  /* 0x000000ffff5a1224 */ /* 0x000fc800078e009e */
[----:B------:R-:W-:-:S05]  /*2c60*/  F2FP.TF32.F32.PACK_B R93, R93 ;  /* 0x0000005dff5d723e */ /* 0x000fca00024050ff */
[----:B------:R3:W-:Y:S01]  /*2c70*/  @P1 STG.E desc[UR36][R90.64+0x24], R93 ;  /* 0x0000245d5a001986 */ /* 0x0007e2000c101924 */
[----:B------:R-:W-:Y:S05]  /*2c80*/  @!P2 BRA `(.L_x_39) ;  /* 0x000000000004a947 */ /* 0x000fea0003800000 */
[----:B------:R0:W5:Y:S02]  /*2c90*/  LDG.E.LTC128B R172, desc[UR36][R88.64+0x20] ;  /* 0x0000202458ac7981 */ /* 0x000164000c1e1920 */
.L_x_39:
[----:B------:R-:W-:Y:S05]  /*2ca0*/  BSYNC B1 ;  /* 0x0000000000017941 */ /* 0x000fea0003800000 */
.L_x_38:
        /* <DEDUP_REMOVED lines=11> */
.L_x_41:
[----:B------:R-:W-:Y:S05]  /*2d60*/  BSYNC B1 ;  /* 0x0000000000017941 */ /* 0x000fea0003800000 */
.L_x_40:
        /* <DEDUP_REMOVED lines=11> */
.L_x_43:
[----:B------:R-:W-:Y:S05]  /*2e20*/  BSYNC B1 ;  /* 0x0000000000017941 */ /* 0x000fea0003800000 */
.L_x_42:
        /* <DEDUP_REMOVED lines=11> */
.L_x_45:
[----:B------:R-:W-:Y:S05]  /*2ee0*/  BSYNC B1 ;  /* 0x0000000000017941 */ /* 0x000fea0003800000 */
.L_x_44:
        /* <DEDUP_REMOVED lines=11> */
.L_x_47:
[----:B------:R-:W-:Y:S05]  /*2fa0*/  BSYNC B1 ;  /* 0x0000000000017941 */ /* 0x000fea0003800000 */
.L_x_46:
        /* <DEDUP_REMOVED lines=11> */
.L_x_49:
[----:B------:R-:W-:Y:S05]  /*3060*/  BSYNC B1 ;  /* 0x0000000000017941 */ /* 0x000fea0003800000 */
.L_x_48:
        /* <DEDUP_REMOVED lines=11> */
.L_x_51:
[----:B------:R-:W-:Y:S05]  /*3120*/  BSYNC B1 ;  /* 0x0000000000017941 */ /* 0x000fea0003800000 */
.L_x_50:
        /* <DEDUP_REMOVED lines=11> */
.L_x_53:
[----:B------:R-:W-:Y:S05]  /*31e0*/  BSYNC B1 ;  /* 0x0000000000017941 */ /* 0x000fea0003800000 */
.L_x_52:
        /* <DEDUP_REMOVED lines=11> */
.L_x_55:
[----:B------:R-:W-:Y:S05]  /*32a0*/  BSYNC B1 ;  /* 0x0000000000017941 */ /* 0x000fea0003800000 */
.L_x_54:
        /* <DEDUP_REMOVED lines=11> */
.L_x_57:
[----:B------:R-:W-:Y:S05]  /*3360*/  BSYNC B1 ;  /* 0x0000000000017941 */ /* 0x000fea0003800000 */
.L_x_56:
        /* <DEDUP_REMOVED lines=11> */
.L_x_59:
[----:B------:R-:W-:Y:S05]  /*3420*/  BSYNC B1 ;  /* 0x0000000000017941 */ /* 0x000fea0003800000 */
.L_x_58:
        /* <DEDUP_REMOVED lines=11> */
.L_x_61:
[----:B------:R-:W-:Y:S05]  /*34e0*/  BSYNC B1 ;  /* 0x0000000000017941 */ /* 0x000fea0003800000 */
.L_x_60:
        /* <DEDUP_REMOVED lines=11> */
.L_x_63:
[----:B------:R-:W-:Y:S05]  /*35a0*/  BSYNC B1 ;  /* 0x0000000000017941 */ /* 0x000fea0003800000 */
.L_x_62:
        /* <DEDUP_REMOVED lines=11> */
.L_x_65:
[----:B------:R-:W-:Y:S05]  /*3660*/  BSYNC B1 ;  /* 0x0000000000017941 */ /* 0x000fea0003800000 */
.L_x_64:
        /* <DEDUP_REMOVED lines=11> */
.L_x_67:
[----:B------:R-:W-:Y:S05]  /*3720*/  BSYNC B1 ;  /* 0x0000000000017941 */ /* 0x000fea0003800000 */
.L_x_66:
        /* <DEDUP_REMOVED lines=11> */
.L_x_69:
[----:B------:R-:W-:Y:S05]  /*37e0*/  BSYNC B1 ;  /* 0x0000000000017941 */ /* 0x000fea0003800000 */
.L_x_68:
        /* <DEDUP_REMOVED lines=11> */
.L_x_71:
[----:B------:R-:W-:Y:S05]  /*38a0*/  BSYNC B1 ;  /* 0x0000000000017941 */ /* 0x000fea0003800000 */
.L_x_70:
        /* <DEDUP_REMOVED lines=11> */
.L_x_73:
[----:B------:R-:W-:Y:S05]  /*3960*/  BSYNC B1 ;  /* 0x0000000000017941 */ /* 0x000fea0003800000 */
.L_x_72:
        /* <DEDUP_REMOVED lines=11> */
.L_x_75:
[----:B------:R-:W-:Y:S05]  /*3a20*/  BSYNC B1 ;  /* 0x0000000000017941 */ /* 0x000fea0003800000 */
.L_x_74:
        /* <DEDUP_REMOVED lines=11> */
.L_x_77:
[----:B------:R-:W-:Y:S05]  /*3ae0*/  BSYNC B1 ;  /* 0x0000000000017941 */ /* 0x000fea0003800000 */
.L_x_76:
        /* <DEDUP_REMOVED lines=11> */
.L_x_79:
[----:B------:R-:W-:Y:S05]  /*3ba0*/  BSYNC B1 ;  /* 0x0000000000017941 */ /* 0x000fea0003800000 */
.L_x_78:
        /* <DEDUP_REMOVED lines=11> */
.L_x_81:
[----:B------:R-:W-:Y:S05]  /*3c60*/  BSYNC B1 ;  /* 0x0000000000017941 */ /* 0x000fea0003800000 */
.L_x_80:
        /* <DEDUP_REMOVED lines=11> */
.L_x_83:
[----:B------:R-:W-:Y:S05]  /*3d20*/  BSYNC B1 ;  /* 0x0000000000017941 */ /* 0x000fea0003800000 */
.L_x_82:
        /* <DEDUP_REMOVED lines=11> */
.L_x_85:
[----:B------:R-:W-:Y:S05]  /*3de0*/  BSYNC B1 ;  /* 0x0000000000017941 */ /* 0x000fea0003800000 */
.L_x_84:
        /* <DEDUP_REMOVED lines=11> */
.L_x_87:
[----:B------:R-:W-:Y:S05]  /*3ea0*/  BSYNC B1 ;  /* 0x0000000000017941 */ /* 0x000fea0003800000 */
.L_x_86:
        /* <DEDUP_REMOVED lines=11> */
.L_x_89:
[----:B------:R-:W-:Y:S05]  /*3f60*/  BSYNC B1 ;  /* 0x0000000000017941 */ /* 0x000fea0003800000 */
.L_x_88:
        /* <DEDUP_REMOVED lines=11> */
.L_x_91:
[----:B------:R-:W-:Y:S05]  /*4020*/  BSYNC B1 ;  /* 0x0000000000017941 */ /* 0x000fea0003800000 */
.L_x_90:
        /* <DEDUP_REMOVED lines=11> */
.L_x_93:
[----:B------:R-:W-:Y:S05]  /*40e0*/  BSYNC B1 ;  /* 0x0000000000017941 */ /* 0x000fea0003800000 */
.L_x_92:
        /* <DEDUP_REMOVED lines=11> */
.L_x_95:
[----:B------:R-:W-:Y:S05]  /*41a0*/  BSYNC B1 ;  /* 0x0000000000017941 */ /* 0x000fea0003800000 */
.L_x_94:
        /* <DEDUP_REMOVED lines=11> */
.L_x_97:
[----:B------:R-:W-:Y:S05]  /*4260*/  BSYNC B1 ;  /* 0x0000000000017941 */ /* 0x000fea0003800000 */
.L_x_96:
        /* <DEDUP_REMOVED lines=11> */
.L_x_99:
[----:B------:R-:W-:Y:S05]  /*4320*/  BSYNC B1 ;  /* 0x0000000000017941 */ /* 0x000fea0003800000 */
.L_x_98:
        /* <DEDUP_REMOVED lines=11> */
.L_x_101:
[----:B------:R-:W-:Y:S05]  /*43e0*/  BSYNC B1 ;  /* 0x0000000000017941 */ /* 0x000fea0003800000 */
.L_x_100:
        /* <DEDUP_REMOVED lines=11> */
.L_x_103:
[----:B------:R-:W-:Y:S05]  /*44a0*/  BSYNC B1 ;  /* 0x0000000000017941 */ /* 0x000fea0003800000 */
.L_x_102:
        /* <DEDUP_REMOVED lines=11> */
.L_x_105:
[----:B------:R-:W-:Y:S05]  /*4560*/  BSYNC B1 ;  /* 0x0000000000017941 */ /* 0x000fea0003800000 */
.L_x_104:
        /* <DEDUP_REMOVED lines=11> */
.L_x_107:
[----:B------:R-:W-:Y:S05]  /*4620*/  BSYNC B1 ;  /* 0x0000000000017941 */ /* 0x000fea0003800000 */
.L_x_106:
        /* <DEDUP_REMOVED lines=11> */
.L_x_109:
[----:B------:R-:W-:Y:S05]  /*46e0*/  BSYNC B1 ;  /* 0x0000000000017941 */ /* 0x000fea0003800000 */
.L_x_108:
        /* <DEDUP_REMOVED lines=11> */
.L_x_111:
[----:B------:R-:W-:Y:S05]  /*47a0*/  BSYNC B1 ;  /* 0x0000000000017941 */ /* 0x000fea0003800000 */
.L_x_110:
        /* <DEDUP_REMOVED lines=11> */
.L_x_113:
[----:B------:R-:W-:Y:S05]  /*4860*/  BSYNC B1 ;  /* 0x0000000000017941 */ /* 0x000fea0003800000 */
.L_x_112:
        /* <DEDUP_REMOVED lines=11> */
.L_x_115:
[----:B------:R-:W-:Y:S05]  /*4920*/  BSYNC B1 ;  /* 0x0000000000017941 */ /* 0x000fea0003800000 */
.L_x_114:
        /* <DEDUP_REMOVED lines=11> */
.L_x_117:
[----:B------:R-:W-:Y:S05]  /*49e0*/  BSYNC B1 ;  /* 0x0000000000017941 */ /* 0x000fea0003800000 */
.L_x_116:
        /* <DEDUP_REMOVED lines=11> */
.L_x_119:
[----:B------:R-:W-:Y:S05]  /*4aa0*/  BSYNC B1 ;  /* 0x0000000000017941 */ /* 0x000fea0003800000 */
.L_x_118:
        /* <DEDUP_REMOVED lines=11> */
.L_x_121:
[----:B------:R-:W-:Y:S05]  /*4b60*/  BSYNC B1 ;  /* 0x0000000000017941 */ /* 0x000fea0003800000 */
.L_x_120:
        /* <DEDUP_REMOVED lines=11> */
.L_x_123:
[----:B------:R-:W-:Y:S05]  /*4c20*/  BSYNC B1 ;  /* 0x0000000000017941 */ /* 0x000fea0003800000 */
.L_x_122:
        /* <DEDUP_REMOVED lines=11> */
.L_x_125:
[----:B------:R-:W-:Y:S05]  /*4ce0*/  BSYNC B1 ;  /* 0x0000000000017941 */ /* 0x000fea0003800000 */
.L_x_124:
        /* <DEDUP_REMOVED lines=11> */
.L_x_127:
[----:B------:R-:W-:Y:S05]  /*4da0*/  BSYNC B1 ;  /* 0x0000000000017941 */ /* 0x000fea0003800000 */
.L_x_126:
        /* <DEDUP_REMOVED lines=11> */
.L_x_129:
[----:B------:R-:W-:Y:S05]  /*4e60*/  BSYNC B1 ;  /* 0x0000000000017941 */ /* 0x000fea0003800000 */
.L_x_128:
        /* <DEDUP_REMOVED lines=11> */
.L_x_131:
[----:B------:R-:W-:Y:S05]  /*4f20*/  BSYNC B1 ;  /* 0x0000000000017941 */ /* 0x000fea0003800000 */
.L_x_130:
        /* <DEDUP_REMOVED lines=11> */
.L_x_133:
[----:B------:R-:W-:Y:S05]  /*4fe0*/  BSYNC B1 ;  /* 0x0000000000017941 */ /* 0x000fea0003800000 */
.L_x_132:
        /* <DEDUP_REMOVED lines=11> */
.L_x_135:
[----:B------:R-:W-:Y:S05]  /*50a0*/  BSYNC B1 ;  /* 0x0000000000017941 */ /* 0x000fea0003800000 */
.L_x_134:
        /* <DEDUP_REMOVED lines=11> */
.L_x_137:
[----:B------:R-:W-:Y:S05]  /*5160*/  BSYNC B1 ;  /* 0x0000000000017941 */ /* 0x000fea0003800000 */
.L_x_136:
        /* <DEDUP_REMOVED lines=11> */
.L_x_139:
[----:B------:R-:W-:Y:S05]  /*5220*/  BSYNC B1 ;  /* 0x0000000000017941 */ /* 0x000fea0003800000 */
.L_x_138:
        /* <DEDUP_REMOVED lines=11> */
.L_x_141:
[----:B------:R-:W-:Y:S05]  /*52e0*/  BSYNC B1 ;  /* 0x0000000000017941 */ /* 0x000fea0003800000 */
.L_x_140:
        /* <DEDUP_REMOVED lines=11> */
.L_x_143:
[----:B------:R-:W-:Y:S05]  /*53a0*/  BSYNC B1 ;  /* 0x0000000000017941 */ /* 0x000fea0003800000 */
.L_x_142:
        /* <DEDUP_REMOVED lines=11> */
.L_x_145:
[----:B------:R-:W-:Y:S05]  /*5460*/  BSYNC B1 ;  /* 0x0000000000017941 */ /* 0x000fea0003800000 */
.L_x_144:
        /* <DEDUP_REMOVED lines=11> */
.L_x_147:
[----:B------:R-:W-:Y:S05]  /*5520*/  BSYNC B1 ;  /* 0x0000000000017941 */ /* 0x000fea0003800000 */
.L_x_146:
        /* <DEDUP_REMOVED lines=11> */
.L_x_149:
[----:B------:R-:W-:Y:S05]  /*55e0*/  BSYNC B1 ;  /* 0x0000000000017941 */ /* 0x000fea0003800000 */
.L_x_148:
        /* <DEDUP_REMOVED lines=11> */
.L_x_151:
[----:B------:R-:W-:Y:S05]  /*56a0*/  BSYNC B1 ;  /* 0x0000000000017941 */ /* 0x000fea0003800000 */
.L_x_150:
[----:B-----5:R-:W-:Y:S01]  /*56b0*/  LOP3.LUT R8, R172, 0xffffe000, RZ, 0xc0, !PT ;  /* 0xffffe000ac087812 */ /* 0x020fe200078ec0ff */
[----:B------:R-:W-:Y:S01]  /*56c0*/  BSSY B1, `(.L_x_152) ;  /* 0x000000d000017945 */ /* 0x000fe20003800000 */
[----:B------:R-:W-:-:S03]  /*56d0*/  IADD3 R153, P1, R153, 0x80, RZ ;  /* 0x0000008099997810 */ /* 0x000fc60007f3e0ff */
[----:B---3--:R-:W-:Y:S01]  /*56e0*/  FMUL R91, R8, R155 ;  /* 0x0000009b085b7220 */ /* 0x008fe20000400000 */
[----:B------:R-:W-:Y:S02]  /*56f0*/  @P2 IMAD.MOV.U32 R8, RZ, RZ, R168 ;  /* 0x000000ffff082224 */ /* 0x000fe400078e00a8 */
[----:B------:R-:W-:Y:S02]  /*5700*/  IMAD.X R9, RZ, RZ, R9, P1 ;  /* 0x000000ffff097224 */ /* 0x000fe400008e0609 */
[----:B------:R-:W-:Y:S01]  /*5710*/  FFMA R91, R150, R154, R91 ;  /* 0x0000009a965b7223 */ /* 0x000fe2000000005b */
[----:B------:R-:W-:Y:S01]  /*5720*/  ISETP.GT.AND P1, PT, R0, 0x79, P0 ;  /* 0x000000790000780c */ /* 0x000fe20000724270 */
[----:B------:R-:W-:-:S03]  /*5730*/  IMAD R90, R9, R14, RZ ;  /* 0x0000000e095a7224 */ /* 0x000fc600078e02ff */
[----:B------:R-:W-:Y:S01]  /*5740*/  F2FP.TF32.F32.PACK_B R91, R91 ;  /* 0x0000005bff5b723e */ /* 0x000fe200024050ff */
[----:B------:R-:W-:-:S05]  /*5750*/  @P2 IMAD.MOV.U32 R9, RZ, RZ, R169 ;  /* 0x000000ffff092224 */ /* 0x000fca00078e00a9 */
[----:B------:R3:W-:Y:S03]  /*5760*/  @P2 STG.E desc[UR36][R8.64+0x1e0], R91 ;  /* 0x0001e05b08002986 */ /* 0x0007e6000c101924 */
[----:B------:R-:W-:Y:S05]  /*5770*/  @!P1 BRA `(.L_x_153) ;  /* 0x0000000000049947 */ /* 0x000fea0003800000 */
[----:B------:R0:W5:Y:S02]  /*5780*/  LDG.E.LTC128B R172, desc[UR36][R88.64+0x1e4] ;  /* 0x0001e42458ac7981 */ /* 0x000164000c1e1920 */
.L_x_153:
[----:B------:R-:W-:Y:S05]  /*5790*/  BSYNC B1 ;  /* 0x0000000000017941 */ /* 0x000fea0003800000 */
.L_x_152:
[----:B0-2--5:R-:W-:Y:S01]  /*57a0*/  LOP3.LUT R88, R172, 0xffffe000, RZ, 0xc0, !PT ;  /* 0xffffe000ac587812 */ /* 0x025fe200078ec0ff */
[----:B------:R-:W-:Y:S01]  /*57b0*/  IMAD R97, R153, R15, R90 ;  /* 0x0000000f99617224 */ /* 0x000fe200078e025a */
[----:B------:R-:W-:Y:S01]  /*57c0*/  ISETP.GT.AND P0, PT, R3, 0x80, PT ;  /* 0x000000800300780c */ /* 0x000fe20003f04270 */
[----:B---3--:R-:W-:-:S04]  /*57d0*/  IMAD.WIDE.U32 R8, R153, R14, R156 ;  /* 0x0000000e99087225 */ /* 0x008fc800078e009c */
[----:B------:R-:W-:Y:S01]  /*57e0*/  FMUL R88, R88, R155 ;  /* 0x0000009b58587220 */ /* 0x000fe20000400000 */
[----:B------:R-:W-:Y:S01]  /*57f0*/  ISETP.GT.AND P3, PT, R0, RZ, P0 ;  /* 0x000000ff0000720c */ /* 0x000fe20000764270 */
[----:B------:R-:W-:Y:S02]  /*5800*/  IMAD.IADD R9, R9, 0x1, R97 ;  /* 0x0000000109097824 */ /* 0x000fe400078e0261 */
[----:B------:R-:W-:Y:S01]  /*5810*/  FFMA R151, R151, R154, R88 ;  /* 0x0000009a97977223 */ /* 0x000fe20000000058 */
[----:B------:R-:W-:-:S04]  /*5820*/  LEA R88, P2, R8, R10, 0x2 ;  /* 0x0000000a08587211 */ /* 0x000fc800078410ff */
[----:B------:R-:W-:Y:S02]  /*5830*/  F2FP.TF32.F32.PACK_B R151, R151 ;  /* 0x00000097ff97723e */ /* 0x000fe400024050ff */
[----:B------:R-:W-:-:S03]  /*5840*/  LEA.HI.X R89, R8, R11, R9, 0x2, P2 ;  /* 0x0000000b08597211 */ /* 0x000fc600010f1409 */
[----:B------:R0:W-:Y:S04]  /*5850*/  @P1 STG.E desc[UR36][R168.64+0x1e4], R151 ;  /* 0x0001e497a8001986 */ /* 0x0001e8000c101924 */
[----:B------:R-:W2:Y:S01]  /*5860*/  @P3 LDG.E.LTC128B R172, desc[UR36][R88.64] ;  /* 0x0000002458ac3981 */ /* 0x000ea2000c1e1920 */
[----:B------:R-:W-:Y:S01]  /*5870*/  IMAD.WIDE.U32 R8, R153, R14, R6 ;  /* 0x0000000e99087225 */ /* 0x000fe200078e0006 */
[----:B------:R-:W-:Y:S01]  /*5880*/  SHF.L.U64.HI R95, R4, 0x9, R5 ;  /* 0x00000009045f7819 */ /* 0x000fe20000010205 */
[----:B------:R-:W-:Y:S01]  /*5890*/  BSSY B1, `(.L_x_154) ;  /* 0x0000011000017945 */ /* 0x000fe20003800000 */
[----:B------:R-:W-:Y:S01]  /*58a0*/  ISETP.GT.AND P2, PT, R0, 0x1, P0 ;  /* 0x000000010000780c */ /* 0x000fe20000744270 */
[----:B------:R-:W-:Y:S02]  /*58b0*/  IMAD.IADD R9, R97, 0x1, R9 ;  /* 0x0000000161097824 */ /* 0x000fe400078e0209 */
[----:B------:R-:W-:Y:S01]  /*58c0*/  IMAD.SHL.U32 R93, R4, 0x200, RZ ;  /* 0x00000200045d7824 */ /* 0x000fe200078e00ff */
[----:B--2---:R-:W-:-:S05]  /*58d0*/  LOP3.LUT R90, R172, 0xffffe000, RZ, 0xc0, !PT ;  /* 0xffffe000ac5a7812 */ /* 0x004fca00078ec0ff */
[----:B------:R-:W-:Y:S01]  /*58e0*/  FMUL R15, R90, R155 ;  /* 0x0000009b5a0f7220 */ /* 0x000fe20000400000 */
[----:B------:R-:W-:Y:S01]  /*58f0*/  IMAD.WIDE.U32 R90, R23, R12, R8 ;  /* 0x0000000c175a7225 */ /* 0x000fe200078e0008 */
[----:B------:R-:W-:-:S03]  /*5900*/  IADD3 R8, P1, R93, R158, RZ ;  /* 0x0000009e5d087210 */ /* 0x000fc60007f3e0ff */
[----:B------:R-:W-:Y:S01]  /*5910*/  FFMA R15, R24, R154, R15 ;  /* 0x0000009a180f7223 */ /* 0x000fe2000000000f */
[----:B------:R-:W-:Y:S01]  /*5920*/  IMAD.IADD R5, R13, 0x1, R91 ;  /* 0x000000010d057824 */ /* 0x000fe200078e025b */
[C---:B------:R-:W-:Y:S01]  /*5930*/  LEA R4, P4, R90.reuse, R10, 0x2 ;  /* 0x0000000a5a047211 */ /* 0x040fe200078810ff */
[----:B------:R-:W-:Y:S02]  /*5940*/  IMAD.X R9, R95, 0x1, R159, P1 ;  /* 0x000000015f097824 */ /* 0x000fe400008e069f */
[----:B------:R-:W-:Y:S02]  /*5950*/  F2FP.TF32.F32.PACK_B R15, R15 ;  /* 0x0000000fff0f723e */ /* 0x000fe400024050ff */
[----:B------:R-:W-:-:S03]  /*5960*/  LEA.HI.X R5, R90, R11, R5, 0x2, P4 ;  /* 0x0000000b5a057211 */ /* 0x000fc600020f1405 */
[----:B------:R0:W-:Y:S01]  /*5970*/  @P3 STG.E desc[UR36][R8.64], R15 ;  /* 0x0000000f08003986 */ /* 0x0001e2000c101924 */
[----:B------:R-:W-:Y:S05]  /*5980*/  @!P2 BRA `(.L_x_155) ;  /* 0x000000000004a947 */ /* 0x000fea0003800000 */
[----:B------:R2:W5:Y:S02]  /*5990*/  LDG.E.LTC128B R172, desc[UR36][R4.64+0x4] ;  /* 0x0000042404ac7981 */ /* 0x000564000c1e1920 */
.L_x_155:
[----:B------:R-:W-:Y:S05]  /*59a0*/  BSYNC B1 ;  /* 0x0000000000017941 */ /* 0x000fea0003800000 */
.L_x_154:
[----:B-----5:R-:W-:Y:S01]  /*59b0*/  LOP3.LUT R24, R172, 0xffffe000, RZ, 0xc0, !PT ;  /* 0xffffe000ac187812 */ /* 0x020fe200078ec0ff */
[----:B0-----:R-:W-:Y:S01]  /*59c0*/  IMAD.WIDE.U32 R14, R153, R14, R160 ;  /* 0x0000000e990e7225 */ /* 0x001fe200078e00a0 */
[----:B------:R-:W-:Y:S01]  /*59d0*/  ISETP.GT.AND P1, PT, R3, 0x88, PT ;  /* 0x000000880300780c */ /* 0x000fe20003f24270 */
[----:B------:R-:W-:Y:S02]  /*59e0*/  BSSY B1, `(.L_x_156) ;  /* 0x000000f000017945 */ /* 0x000fe40003800000 */
[----:B------:R-:W-:Y:S01]  /*59f0*/  FMUL R24, R24, R155 ;  /* 0x0000009b18187220 */ /* 0x000fe20000400000 */
[----:B------:R-:W-:Y:S01]  /*5a00*/  ISETP.GT.AND P3, PT, R0, RZ, P1 ;  /* 0x000000ff0000720c */ /* 0x000fe20000f64270 */
[----:B------:R-:W-:Y:S01]  /*5a10*/  IMAD.IADD R97, R97, 0x1, R15 ;  /* 0x0000000161617824 */ /* 0x000fe200078e020f */
[----:B------:R-:W-:Y:S01]  /*5a20*/  IADD3 R20, P5, R20, R14, RZ ;  /* 0x0000000e14147210 */ /* 0x000fe20007fbe0ff */
[----:B------:R-:W-:Y:S01]  /*5a30*/  FFMA R25, R25, R154, R24 ;  /* 0x0000009a19197223 */ /* 0x000fe20000000018 */
[----:B------:R-:W-:-:S03]  /*5a40*/  IADD3 R14, P4, R6, R14, RZ ;  /* 0x0000000e060e7210 */ /* 0x000fc60007f9e0ff */
[----:B------:R-:W-:Y:S01]  /*5a50*/  IMAD.X R156, R97, 0x1, R157, P5 ;  /* 0x00000001619c7824 */ /* 0x000fe200028e069d */
[----:B------:R-:W-:Y:S01]  /*5a60*/  F2FP.TF32.F32.PACK_B R25, R25 ;  /* 0x00000019ff19723e */ /* 0x000fe200024050ff */
[----:B------:R-:W-:Y:S01]  /*5a70*/  IMAD.X R15, R7, 0x1, R97, P4 ;  /* 0x00000001070f7824 */ /* 0x000fe200020e0661 */
[----:B------:R-:W-:-:S03]  /*5a80*/  LEA R6, P5, R20, R10, 0x2 ;  /* 0x0000000a14067211 */ /* 0x000fc600078a10ff */
[----:B------:R0:W-:Y:S01]  /*5a90*/  @P2 STG.E desc[UR36][R8.64+0x4], R25 ;  /* 0x0000041908002986 */ /* 0x0001e2000c101924 */
[----:B------:R-:W-:Y:S01]  /*5aa0*/  LEA.HI.X R7, R20, R11, R156, 0x2, P5 ;  /* 0x0000000b14077211 */ /* 0x000fe200028f149c */
[----:B------:R-:W-:Y:S08]  /*5ab0*/  @!P3 BRA `(.L_x_157) ;  /* 0x000000000004b947 */ /* 0x000ff00003800000 */
[----:B------:R3:W5:Y:S02]  /*5ac0*/  LDG.E.LTC128B R172, desc[UR36][R6.64] ;  /* 0x0000002406ac7981 */ /* 0x000764000c1e1920 */
.L_x_157:
[----:B------:R-:W-:Y:S05]  /*5ad0*/  BSYNC B1 ;  /* 0x0000000000017941 */ /* 0x000fea0003800000 */
.L_x_156:
[----:B---3-5:R-:W-:Y:S01]  /*5ae0*/  LOP3.LUT R6, R172, 0xffffe000, RZ, 0xc0, !PT ;  /* 0xffffe000ac067812 */ /* 0x028fe200078ec0ff */
[----:B------:R-:W-:Y:S01]  /*5af0*/  IMAD.WIDE.U32 R14, R23, R12, R14 ;  /* 0x0000000c170e7225 */ /* 0x000fe200078e000e */
[----:B------:R-:W-:Y:S01]  /*5b00*/  ISETP.GT.AND P2, PT, R0, 0x1, P1 ;  /* 0x000000010000780c */ /* 0x000fe20000f44270 */
[----:B------:R-:W-:Y:S02]  /*5b10*/  BSSY B1, `(.L_x_158) ;  /* 0x000000c000017945 */ /* 0x000fe40003800000 */
[----:B------:R-:W-:Y:S01]  /*5b20*/  FMUL R3, R6, R155 ;  /* 0x0000009b06037220 */ /* 0x000fe20000400000 */
[----:B------:R-:W-:Y:S01]  /*5b30*/  IADD3 R6, P4, R8, R165, RZ ;  /* 0x000000a508067210 */ /* 0x000fe20007f9e0ff */
[----:B------:R-:W-:Y:S01]  /*5b40*/  IMAD.IADD R13, R13, 0x1, R15 ;  /* 0x000000010d0d7824 */ /* 0x000fe200078e020f */
[----:B------:R-:W-:Y:S01]  /*5b50*/  LEA R10, P5, R14, R10, 0x2 ;  /* 0x0000000a0e0a7211 */ /* 0x000fe200078a10ff */
[----:B------:R-:W-:Y:S02]  /*5b60*/  FFMA R3, R26, R154, R3 ;  /* 0x0000009a1a037223 */ /* 0x000fe40000000003 */
[----:B------:R-:W-:Y:S01]  /*5b70*/  IMAD.X R7, R9, 0x1, R167, P4 ;  /* 0x0000000109077824 */ /* 0x000fe200020e06a7 */
[----:B------:R-:W-:-:S02]  /*5b80*/  LEA.HI.X R11, R14, R11, R13, 0x2, P5 ;  /* 0x0000000b0e0b7211 */ /* 0x000fc400028f140d */
[----:B------:R-:W-:-:S05]  /*5b90*/  F2FP.TF32.F32.PACK_B R3, R3 ;  /* 0x00000003ff03723e */ /* 0x000fca00024050ff */
[----:B------:R3:W-:Y:S01]  /*5ba0*/  @P3 STG.E desc[UR36][R6.64], R3 ;  /* 0x0000000306003986 */ /* 0x0007e2000c101924 */
[----:B------:R-:W-:Y:S05]  /*5bb0*/  @!P2 BRA `(.L_x_159) ;  /* 0x000000000004a947 */ /* 0x000fea0003800000 */
[----:B------:R0:W5:Y:S02]  /*5bc0*/  LDG.E.LTC128B R172, desc[UR36][R10.64+0x4] ;  /* 0x000004240aac7981 */ /* 0x000164000c1e1920 */
.L_x_159:
[----:B------:R-:W-:Y:S05]  /*5bd0*/  BSYNC B1 ;  /* 0x0000000000017941 */ /* 0x000fea0003800000 */
.L_x_158:
[----:B-----5:R-:W-:Y:S01]  /*5be0*/  LOP3.LUT R12, R172, 0xffffe000, RZ, 0xc0, !PT ;  /* 0xffffe000ac0c7812 */ /* 0x020fe200078ec0ff */
[----:B------:R-:W-:Y:S01]  /*5bf0*/  BSSY B1, `(.L_x_160) ;  /* 0x0000008000017945 */ /* 0x000fe20003800000 */
[----:B------:R-:W-:-:S03]  /*5c00*/  ISETP.GT.AND P3, PT, R0, 0x8, P0 ;  /* 0x000000080000780c */ /* 0x000fc60000764270 */
[----:B------:R-:W-:-:S04]  /*5c10*/  FMUL R12, R12, R155 ;  /* 0x0000009b0c0c7220 */ /* 0x000fc80000400000 */
[----:B------:R-:W-:-:S05]  /*5c20*/  FFMA R27, R27, R154, R12 ;  /* 0x0000009a1b1b7223 */ /* 0x000fca000000000c */
[----:B------:R-:W-:-:S05]  /*5c30*/  F2FP.TF32.F32.PACK_B R27, R27 ;  /* 0x0000001bff1b723e */ /* 0x000fca00024050ff */
[----:B------:R0:W-:Y:S01]  /*5c40*/  @P2 STG.E desc[UR36][R6.64+0x4], R27 ;  /* 0x0000041b06002986 */ /* 0x0001e2000c101924 */
[----:B------:R-:W-:Y:S05]  /*5c50*/  @!P3 BRA `(.L_x_161) ;  /* 0x000000000004b947 */ /* 0x000fea0003800000 */
[----:B------:R0:W5:Y:S02]  /*5c60*/  LDG.E.LTC128B R172, desc[UR36][R4.64+0x20] ;  /* 0x0000202404ac7981 */ /* 0x000164000c1e1920 */
.L_x_161:
[----:B------:R-:W-:Y:S05]  /*5c70*/  BSYNC B1 ;  /* 0x0000000000017941 */ /* 0x000fea0003800000 */
.L_x_160:
[----:B0--3-5:R-:W-:Y:S01]  /*5c80*/  LOP3.LUT R6, R172, 0xffffe000, RZ, 0xc0, !PT ;  /* 0xffffe000ac067812 */ /* 0x029fe200078ec0ff */
[----:B------:R-:W-:Y:S01]  /*5c90*/  IMAD.MOV.U32 R7, RZ, RZ, R9 ;  /* 0x000000ffff077224 */ /* 0x000fe200078e0009 */
[----:B------:R-:W-:Y:S01]  /*5ca0*/  ISETP.GT.AND P2, PT, R0, 0x9, P0 ;  /* 0x000000090000780c */ /* 0x000fe20000744270 */
[----:B------:R-:W-:Y:S02]  /*5cb0*/  BSSY B1, `(.L_x_162) ;  /* 0x0000008000017945 */ /* 0x000fe40003800000 */
[----:B------:R-:W-:Y:S01]  /*5cc0*/  FMUL R3, R6, R155 ;  /* 0x0000009b06037220 */ /* 0x000fe20000400000 */
[----:B------:R-:W-:-:S03]  /*5cd0*/  IMAD.MOV.U32 R6, RZ, RZ, R8 ;  /* 0x000000ffff067224 */ /* 0x000fc600078e0008 */
[----:B------:R-:W-:-:S05]  /*5ce0*/  FFMA R3, R28, R154, R3 ;  /* 0x0000009a1c037223 */ /* 0x000fca0000000003 */
[----:B------:R-:W-:-:S05]  /*5cf0*/  F2FP.TF32.F32.PACK_B R3, R3 ;  /* 0x00000003ff03723e */ /* 0x000fca00024050ff */
[----:B------:R0:W-:Y:S01]  /*5d00*/  @P3 STG.E desc[UR36][R6.64+0x20], R3 ;  /* 0x0000200306003986 */ /* 0x0001e2000c101924 */
[----:B------:R-:W-:Y:S05]  /*5d10*/  @!P2 BRA `(.L_x_163) ;  /* 0x000000000004a947 */ /* 0x000fea0003800000 */
[----:B------:R3:W5:Y:S02]  /*5d20*/  LDG.E.LTC128B R172, desc[UR36][R4.64+0x24] ;  /* 0x0000242404ac7981 */ /* 0x000764000c1e1920 */
.L_x_163:
[----:B------:R-:W-:Y:S05]  /*5d30*/  BSYNC B1 ;  /* 0x0000000000017941 */ /* 0x000fea0003800000 */
.L_x_162:
        /* <DEDUP_REMOVED lines=9> */
.L_x_165:
[----:B------:R-:W-:Y:S05]  /*5dd0*/  BSYNC B1 ;  /* 0x0000000000017941 */ /* 0x000fea0003800000 */
.L_x_164:
[----:B-----5:R-:W-:Y:S01]  /*5de0*/  LOP3.LUT R12, R172, 0xffffe000, RZ, 0xc0, !PT ;  /* 0xffffe000ac0c7812 */ /* 0x020fe200078ec0ff */
[----:B------:R-:W-:Y:S01]  /*5df0*/  BSSY B1, `(.L_x_166) ;  /* 0x000000a000017945 */ /* 0x000fe20003800000 */
[----:B------:R-:W-:Y:S02]  /*5e00*/  IADD3 R8, P3, R165, R8, RZ ;  /* 0x00000008a5087210 */ /* 0x000fe40007f7e0ff */
[----:B------:R-:W-:Y:S01]  /*5e10*/  ISETP.GT.AND P2, PT, R0, 0x9, P1 ;  /* 0x000000090000780c */ /* 0x000fe20000f44270 */
[----:B0-----:R-:W-:Y:S02]  /*5e20*/  FMUL R3, R12, R155 ;  /* 0x0000009b0c037220 */ /* 0x001fe40000400000 */
[----:B------:R-:W-:Y:S02]  /*5e30*/  IMAD.X R9, R167, 0x1, R9, P3 ;  /* 0x00000001a7097824 */ /* 0x000fe400018e0609 */
[----:B------:R-:W-:-:S05]  /*5e40*/  FFMA R3, R30, R154, R3 ;  /* 0x0000009a1e037223 */ /* 0x000fca0000000003 */
[----:B------:R-:W-:-:S05]  /*5e50*/  F2FP.TF32.F32.PACK_B R3, R3 ;  /* 0x00000003ff03723e */ /* 0x000fca00024050ff */
[----:B------:R0:W-:Y:S01]  /*5e60*/  @P4 STG.E desc[UR36][R8.64+0x20], R3 ;  /* 0x0000200308004986 */ /* 0x0001e2000c101924 */
[----:B------:R-:W-:Y:S05]  /*5e70*/  @!P2 BRA `(.L_x_167) ;  /* 0x000000000004a947 */ /* 0x000fea0003800000 */
[----:B------:R0:W5:Y:S02]  /*5e80*/  LDG.E.LTC128B R172, desc[UR36][R10.64+0x24] ;  /* 0x000024240aac7981 */ /* 0x000164000c1e1920 */
.L_x_167:
[----:B------:R-:W-:Y:S05]  /*5e90*/  BSYNC B1 ;  /* 0x0000000000017941 */ /* 0x000fea0003800000 */
.L_x_166:
[----:B0----5:R-:W-:Y:S01]  /*5ea0*/  LOP3.LUT R8, R172, 0xffffe000, RZ, 0xc0, !PT ;  /* 0xffffe000ac087812 */ /* 0x021fe200078ec0ff */
[----:B------:R-:W-:Y:S01]  /*5eb0*/  BSSY B1, `(.L_x_168) ;  /* 0x000000a000017945 */ /* 0x000fe20003800000 */
[----:B------:R-:W-:-:S03]  /*5ec0*/  ISETP.GT.AND P3, PT, R0, 0x10, P0 ;  /* 0x000000100000780c */ /* 0x000fc60000764270 */
[----:B------:R-:W-:Y:S01]  /*5ed0*/  FMUL R12, R8, R155 ;  /* 0x0000009b080c7220 */ /* 0x000fe20000400000 */
[----:B------:R-:W-:-:S03]  /*5ee0*/  IADD3 R8, P4, P5, R165, R158, R93 ;  /* 0x0000009ea5087210 */ /* 0x000fc60007d9e05d */
[----:B------:R-:W-:Y:S01]  /*5ef0*/  FFMA R31, R31, R154, R12 ;  /* 0x0000009a1f1f7223 */ /* 0x000fe2000000000c */
[----:B------:R-:W-:-:S04]  /*5f00*/  IADD3.X R9, R167, R159, R95, P4, P5 ;  /* 0x0000009fa7097210 */ /* 0x000fc800027ea45f */
[----:B------:R-:W-:-:S05]  /*5f10*/  F2FP.TF32.F32.PACK_B R31, R31 ;  /* 0x0000001fff1f723e */ /* 0x000fca00024050ff */
[----:B------:R0:W-:Y:S01]  /*5f20*/  @P2 STG.E desc[UR36][R8.64+0x24], R31 ;  /* 0x0000241f08002986 */ /* 0x0001e2000c101924 */
[----:B------:R-:W-:Y:S05]  /*5f30*/  @!P3 BRA `(.L_x_169) ;  /* 0x000000000004b947 */ /* 0x000fea0003800000 */
[----:B------:R0:W5:Y:S02]  /*5f40*/  LDG.E.LTC128B R172, desc[UR36][R4.64+0x40] ;  /* 0x0000402404ac7981 */ /* 0x000164000c1e1920 */
.L_x_169:
[----:B------:R-:W-:Y:S05]  /*5f50*/  BSYNC B1 ;  /* 0x0000000000017941 */ /* 0x000fea0003800000 */
.L_x_168:
        /* <DEDUP_REMOVED lines=9> */
.L_x_171:
[----:B------:R-:W-:Y:S05]  /*5ff0*/  BSYNC B1 ;  /* 0x0000000000017941 */ /* 0x000fea0003800000 */
.L_x_170:
        /* <DEDUP_REMOVED lines=9> */
.L_x_173:
[----:B------:R-:W-:Y:S05]  /*6090*/  BSYNC B1 ;  /* 0x0000000000017941 */ /* 0x000fea0003800000 */
.L_x_172:
[----:B-----5:R-:W-:Y:S01]  /*60a0*/  LOP3.LUT R12, R172, 0xffffe000, RZ, 0xc0, !PT ;  /* 0xffffe000ac0c7812 */ /* 0x020fe200078ec0ff */
[----:B------:R-:W-:Y:S01]  /*60b0*/  BSSY B1, `(.L_x_174) ;  /* 0x0000008000017945 */ /* 0x000fe20003800000 */
[----:B------:R-:W-:-:S03]  /*60c0*/  ISETP.GT.AND P2, PT, R0, 0x11, P1 ;  /* 0x000000110000780c */ /* 0x000fc60000f44270 */
[----:B0-----:R-:W-:-:S04]  /*60d0*/  FMUL R3, R12, R155 ;  /* 0x0000009b0c037220 */ /* 0x001fc80000400000 */
[----:B------:R-:W-:-:S05]  /*60e0*/  FFMA R3, R34, R154, R3 ;  /* 0x0000009a22037223 */ /* 0x000fca0000000003 */
[----:B------:R-:W-:-:S05]  /*60f0*/  F2FP.TF32.F32.PACK_B R3, R3 ;  /* 0x00000003ff03723e */ /* 0x000fca00024050ff */
[----:B------:R0:W-:Y:S01]  /*6100*/  @P3 STG.E desc[UR36][R8.64+0x40], R3 ;  /* 0x0000400308003986 */ /* 0x0001e2000c101924 */
[----:B------:R-:W-:Y:S05]  /*6110*/  @!P2 BRA `(.L_x_175) ;  /* 0x000000000004a947 */ /* 0x000fea0003800000 */
[----:B------:R0:W5:Y:S02]  /*6120*/  LDG.E.LTC128B R172, desc[UR36][R10.64+0x44] ;  /* 0x000044240aac7981 */ /* 0x000164000c1e1920 */
.L_x_175:
[----:B------:R-:W-:Y:S05]  /*6130*/  BSYNC B1 ;  /* 0x0000000000017941 */ /* 0x000fea0003800000 */
.L_x_174:
        /* <DEDUP_REMOVED lines=9> */
.L_x_177:
[----:B------:R-:W-:Y:S05]  /*61d0*/  BSYNC B1 ;  /* 0x0000000000017941 */ /* 0x000fea0003800000 */
.L_x_176:
        /* <DEDUP_REMOVED lines=9> */
.L_x_179:
[----:B------:R-:W-:Y:S05]  /*6270*/  BSYNC B1 ;  /* 0x0000000000017941 */ /* 0x000fea0003800000 */
.L_x_178:
        /* <DEDUP_REMOVED lines=9> */
.L_x_181:
[----:B------:R-:W-:Y:S05]  /*6310*/  BSYNC B1 ;  /* 0x0000000000017941 */ /* 0x000fea0003800000 */
.L_x_180:
        /* <DEDUP_REMOVED lines=9> */
.L_x_183:
[----:B------:R-:W-:Y:S05]  /*63b0*/  BSYNC B1 ;  /* 0x0000000000017941 */ /* 0x000fea0003800000 */
.L_x_182:
        /* <DEDUP_REMOVED lines=9> */
.L_x_185:
[----:B------:R-:W-:Y:S05]  /*6450*/  BSYNC B1 ;  /* 0x0000000000017941 */ /* 0x000fea0003800000 */
.L_x_184:
        /* <DEDUP_REMOVED lines=9> */
.L_x_187:
[----:B------:R-:W-:Y:S05]  /*64f0*/  BSYNC B1 ;  /* 0x0000000000017941 */ /* 0x000fea0003800000 */
.L_x_186:
        /* <DEDUP_REMOVED lines=9> */
.L_x_189:
[----:B------:R-:W-:Y:S05]  /*6590*/  BSYNC B1 ;  /* 0x0000000000017941 */ /* 0x000fea0003800000 */
.L_x_188:
        /* <DEDUP_REMOVED lines=9> */
.L_x_191:
[----:B------:R-:W-:Y:S05]  /*6630*/  BSYNC B1 ;  /* 0x0000000000017941 */ /* 0x000fea0003800000 */
.L_x_190:
        /* <DEDUP_REMOVED lines=9> */
.L_x_193:
[----:B------:R-:W-:Y:S05]  /*66d0*/  BSYNC B1 ;  /* 0x0000000000017941 */ /* 0x000fea0003800000 */
.L_x_192:
        /* <DEDUP_REMOVED lines=9> */
.L_x_195:
[----:B------:R-:W-:Y:S05]  /*6770*/  BSYNC B1 ;  /* 0x0000000000017941 */ /* 0x000fea0003800000 */
.L_x_194:
        /* <DEDUP_REMOVED lines=9> */
.L_x_197:
[----:B------:R-:W-:Y:S05]  /*6810*/  BSYNC B1 ;  /* 0x0000000000017941 */ /* 0x000fea0003800000 */
.L_x_196:
        /* <DEDUP_REMOVED lines=9> */
.L_x_199:
[----:B------:R-:W-:Y:S05]  /*68b0*/  BSYNC B1 ;  /* 0x0000000000017941 */ /* 0x000fea0003800000 */
.L_x_198:
        /* <DEDUP_REMOVED lines=9> */
.L_x_201:
[----:B------:R-:W-:Y:S05]  /*6950*/  BSYNC B1 ;  /* 0x0000000000017941 */ /* 0x000fea0003800000 */
.L_x_200:
        /* <DEDUP_REMOVED lines=9> */
.L_x_203:
[----:B------:R-:W-:Y:S05]  /*69f0*/  BSYNC B1 ;  /* 0x0000000000017941 */ /* 0x000fea0003800000 */
.L_x_202:
        /* <DEDUP_REMOVED lines=9> */
.L_x_205:
[----:B------:R-:W-:Y:S05]  /*6a90*/  BSYNC B1 ;  /* 0x0000000000017941 */ /* 0x000fea0003800000 */
.L_x_204:
        /* <DEDUP_REMOVED lines=9> */
.L_x_207:
[----:B------:R-:W-:Y:S05]  /*6b30*/  BSYNC B1 ;  /* 0x0000000000017941 */ /* 0x000fea0003800000 */
.L_x_206:
        /* <DEDUP_REMOVED lines=9> */
.L_x_209:
[----:B------:R-:W-:Y:S05]  /*6bd0*/  BSYNC B1 ;  /* 0x0000000000017941 */ /* 0x000fea0003800000 */
.L_x_208:
        /* <DEDUP_REMOVED lines=9> */
.L_x_211:
[----:B------:R-:W-:Y:S05]  /*6c70*/  BSYNC B1 ;  /* 0x0000000000017941 */ /* 0x000fea0003800000 */
.L_x_210:
        /* <DEDUP_REMOVED lines=9> */
.L_x_213:
[----:B------:R-:W-:Y:S05]  /*6d10*/  BSYNC B1 ;  /* 0x0000000000017941 */ /* 0x000fea0003800000 */
.L_x_212:
        /* <DEDUP_REMOVED lines=9> */
.L_x_215:
[----:B------:R-:W-:Y:S05]  /*6db0*/  BSYNC B1 ;  /* 0x0000000000017941 */ /* 0x000fea0003800000 */
.L_x_214:
        /* <DEDUP_REMOVED lines=9> */
.L_x_217:
[----:B------:R-:W-:Y:S05]  /*6e50*/  BSYNC B1 ;  /* 0x0000000000017941 */ /* 0x000fea0003800000 */
.L_x_216:
        /* <DEDUP_REMOVED lines=9> */
.L_x_219:
[----:B------:R-:W-:Y:S05]  /*6ef0*/  BSYNC B1 ;  /* 0x0000000000017941 */ /* 0x000fea0003800000 */
.L_x_218:
        /* <DEDUP_REMOVED lines=9> */
.L_x_221:
[----:B------:R-:W-:Y:S05]  /*6f90*/  BSYNC B1 ;  /* 0x0000000000017941 */ /* 0x000fea0003800000 */
.L_x_220:
        /* <DEDUP_REMOVED lines=9> */
.L_x_223:
[----:B------:R-:W-:Y:S05]  /*7030*/  BSYNC B1 ;  /* 0x0000000000017941 */ /* 0x000fea0003800000 */
.L_x_222:
        /* <DEDUP_REMOVED lines=9> */
.L_x_225:
[----:B------:R-:W-:Y:S05]  /*70d0*/  BSYNC B1 ;  /* 0x0000000000017941 */ /* 0x000fea0003800000 */
.L_x_224:
        /* <DEDUP_REMOVED lines=9> */
.L_x_227:
[----:B------:R-:W-:Y:S05]  /*7170*/  BSYNC B1 ;  /* 0x0000000000017941 */ /* 0x000fea0003800000 */
.L_x_226:
        /* <DEDUP_REMOVED lines=9> */
.L_x_229:
[----:B------:R-:W-:Y:S05]  /*7210*/  BSYNC B1 ;  /* 0x0000000000017941 */ /* 0x000fea0003800000 */
.L_x_228:
        /* <DEDUP_REMOVED lines=9> */
.L_x_231:
[----:B------:R-:W-:Y:S05]  /*72b0*/  BSYNC B1 ;  /* 0x0000000000017941 */ /* 0x000fea0003800000 */
.L_x_230:
        /* <DEDUP_REMOVED lines=9> */
.L_x_233:
[----:B------:R-:W-:Y:S05]  /*7350*/  BSYNC B1 ;  /* 0x0000000000017941 */ /* 0x000fea0003800000 */
.L_x_232:
        /* <DEDUP_REMOVED lines=9> */
.L_x_235:
[----:B------:R-:W-:Y:S05]  /*73f0*/  BSYNC B1 ;  /* 0x0000000000017941 */ /* 0x000fea0003800000 */
.L_x_234:
        /* <DEDUP_REMOVED lines=9> */
.L_x_237:
[----:B------:R-:W-:Y:S05]  /*7490*/  BSYNC B1 ;  /* 0x0000000000017941 */ /* 0x000fea0003800000 */
.L_x_236:
        /* <DEDUP_REMOVED lines=9> */
.L_x_239:
[----:B------:R-:W-:Y:S05]  /*7530*/  BSYNC B1 ;  /* 0x0000000000017941 */ /* 0x000fea0003800000 */
.L_x_238:
        /* <DEDUP_REMOVED lines=9> */
.L_x_241:
[----:B------:R-:W-:Y:S05]  /*75d0*/  BSYNC B1 ;  /* 0x0000000000017941 */ /* 0x000fea0003800000 */
.L_x_240:
        /* <DEDUP_REMOVED lines=9> */
.L_x_243:
[----:B------:R-:W-:Y:S05]  /*7670*/  BSYNC B1 ;  /* 0x0000000000017941 */ /* 0x000fea0003800000 */
.L_x_242:
        /* <DEDUP_REMOVED lines=9> */
.L_x_245:
[----:B------:R-:W-:Y:S05]  /*7710*/  BSYNC B1 ;  /* 0x0000000000017941 */ /* 0x000fea0003800000 */
.L_x_244:
        /* <DEDUP_REMOVED lines=9> */
.L_x_247:
[----:B------:R-:W-:Y:S05]  /*77b0*/  BSYNC B1 ;  /* 0x0000000000017941 */ /* 0x000fea0003800000 */
.L_x_246:
        /* <DEDUP_REMOVED lines=9> */
.L_x_249:
[----:B------:R-:W-:Y:S05]  /*7850*/  BSYNC B1 ;  /* 0x0000000000017941 */ /* 0x000fea0003800000 */
.L_x_248:
        /* <DEDUP_REMOVED lines=9> */
.L_x_251:
[----:B------:R-:W-:Y:S05]  /*78f0*/  BSYNC B1 ;  /* 0x0000000000017941 */ /* 0x000fea0003800000 */
.L_x_250:
        /* <DEDUP_REMOVED lines=9> */
.L_x_253:
[----:B------:R-:W-:Y:S05]  /*7990*/  BSYNC B1 ;  /* 0x0000000000017941 */ /* 0x000fea0003800000 */
.L_x_252:
        /* <DEDUP_REMOVED lines=9> */
.L_x_255:
[----:B------:R-:W-:Y:S05]  /*7a30*/  BSYNC B1 ;  /* 0x0000000000017941 */ /* 0x000fea0003800000 */
.L_x_254:
        /* <DEDUP_REMOVED lines=9> */
.L_x_257:
[----:B------:R-:W-:Y:S05]  /*7ad0*/  BSYNC B1 ;  /* 0x0000000000017941 */ /* 0x000fea0003800000 */
.L_x_256:
        /* <DEDUP_REMOVED lines=9> */
.L_x_259:
[----:B------:R-:W-:Y:S05]  /*7b70*/  BSYNC B1 ;  /* 0x0000000000017941 */ /* 0x000fea0003800000 */
.L_x_258:
        /* <DEDUP_REMOVED lines=9> */
.L_x_261:
[----:B------:R-:W-:Y:S05]  /*7c10*/  BSYNC B1 ;  /* 0x0000000000017941 */ /* 0x000fea0003800000 */
.L_x_260:
        /* <DEDUP_REMOVED lines=9> */
.L_x_263:
[----:B------:R-:W-:Y:S05]  /*7cb0*/  BSYNC B1 ;  /* 0x0000000000017941 */ /* 0x000fea0003800000 */
.L_x_262:
        /* <DEDUP_REMOVED lines=9> */
.L_x_265:
[----:B------:R-:W-:Y:S05]  /*7d50*/  BSYNC B1 ;  /* 0x0000000000017941 */ /* 0x000fea0003800000 */
.L_x_264:
        /* <DEDUP_REMOVED lines=9> */
.L_x_267:
[----:B------:R-:W-:Y:S05]  /*7df0*/  BSYNC B1 ;  /* 0x0000000000017941 */ /* 0x000fea0003800000 */
.L_x_266:
        /* <DEDUP_REMOVED lines=9> */
.L_x_269:
[----:B------:R-:W-:Y:S05]  /*7e90*/  BSYNC B1 ;  /* 0x0000000000017941 */ /* 0x000fea0003800000 */
.L_x_268:
        /* <DEDUP_REMOVED lines=9> */
.L_x_271:
[----:B------:R-:W-:Y:S05]  /*7f30*/  BSYNC B1 ;  /* 0x0000000000017941 */ /* 0x000fea0003800000 */
.L_x_270:
        /* <DEDUP_REMOVED lines=9> */
.L_x_273:
[----:B------:R-:W-:Y:S05]  /*7fd0*/  BSYNC B1 ;  /* 0x0000000000017941 */ /* 0x000fea0003800000 */
.L_x_272:
        /* <DEDUP_REMOVED lines=9> */
.L_x_275:
[----:B------:R-:W-:Y:S05]  /*8070*/  BSYNC B1 ;  /* 0x0000000000017941 */ /* 0x000fea0003800000 */
.L_x_274:
[----:B0-23-5:R-:W-:Y:S01]  /*8080*/  LOP3.LUT R4, R172, 0xffffe000, RZ, 0xc0, !PT ;  /* 0xffffe000ac047812 */ /* 0x02dfe200078ec0ff */
        /* <DEDUP_REMOVED lines=8> */
.L_x_277:
[----:B------:R-:W-:Y:S05]  /*8110*/  BSYNC B1 ;  /* 0x0000000000017941 */ /* 0x000fea0003800000 */
.L_x_276:
[----:B-----5:R-:W-:Y:S01]  /*8120*/  LOP3.LUT R4, R172, 0xffffe000, RZ, 0xc0, !PT ;  /* 0xffffe000ac047812 */ /* 0x020fe200078ec0ff */
[----:B------:R-:W-:Y:S01]  /*8130*/  @P2 IMAD.MOV.U32 R5, RZ, RZ, R9 ;  /* 0x000000ffff052224 */ /* 0x000fe200078e0009 */
[----:B------:R-:W-:Y:S01]  /*8140*/  ISETP.GT.AND P1, PT, R0, 0x79, P1 ;  /* 0x000000790000780c */ /* 0x000fe20000f24270 */
[----:B------:R-:W-:Y:S02]  /*8150*/  BSSY B1, `(.L_x_278) ;  /* 0x0000008000017945 */ /* 0x000fe40003800000 */
[----:B------:R-:W-:Y:S01]  /*8160*/  FMUL R3, R4, R155 ;  /* 0x0000009b04037220 */ /* 0x000fe20000400000 */
[----:B------:R-:W-:-:S03]  /*8170*/  @P2 IMAD.MOV.U32 R4, RZ, RZ, R8 ;  /* 0x000000ffff042224 */ /* 0x000fc600078e0008 */
[----:B------:R-:W-:-:S05]  /*8180*/  FFMA R3, R86, R154, R3 ;  /* 0x0000009a56037223 */ /* 0x000fca0000000003 */
[----:B------:R-:W-:-:S05]  /*8190*/  F2FP.TF32.F32.PACK_B R3, R3 ;  /* 0x00000003ff03723e */ /* 0x000fca00024050ff */
[----:B------:R3:W-:Y:S01]  /*81a0*/  @P2 STG.E desc[UR36][R4.64+0x1e0], R3 ;  /* 0x0001e00304002986 */ /* 0x0007e2000c101924 */
[----:B------:R-:W-:Y:S05]  /*81b0*/  @!P1 BRA `(.L_x_279) ;  /* 0x0000000000049947 */ /* 0x000fea0003800000 */
[----:B------:R0:W5:Y:S02]  /*81c0*/  LDG.E.LTC128B R172, desc[UR36][R10.64+0x1e4] ;  /* 0x0001e4240aac7981 */ /* 0x000164000c1e1920 */
.L_x_279:
[----:B------:R-:W-:Y:S05]  /*81d0*/  BSYNC B1 ;  /* 0x0000000000017941 */ /* 0x000fea0003800000 */
.L_x_278:
[----:B------:R-:W-:Y:S05]  /*81e0*/  @!P1 BRA `(.L_x_280) ;  /* 0x00000024003c9947 */ /* 0x000fea0003800000 */
[----:B-----5:R-:W-:-:S05]  /*81f0*/  LOP3.LUT R172, R172, 0xffffe000, RZ, 0xc0, !PT ;  /* 0xffffe000acac7812 */ /* 0x020fca00078ec0ff */
[----:B------:R-:W-:-:S04]  /*8200*/  FMUL R172, R172, R155 ;  /* 0x0000009bacac7220 */ /* 0x000fc80000400000 */
[----:B------:R-:W-:-:S05]  /*8210*/  FFMA R87, R87, R154, R172 ;  /* 0x0000009a57577223 */ /* 0x000fca00000000ac */
[----:B------:R-:W-:-:S05]  /*8220*/  F2FP.TF32.F32.PACK_B R87, R87 ;  /* 0x00000057ff57723e */ /* 0x000fca00024050ff */
[----:B------:R0:W-:Y:S01]  /*8230*/  STG.E desc[UR36][R8.64+0x1e4], R87 ;  /* 0x0001e45708007986 */ /* 0x0001e2000c101924 */
[----:B------:R-:W-:Y:S05]  /*8240*/  BRA `(.L_x_280) ;  /* 0x0000002400247947 */ /* 0x000fea0003800000 */
.L_x_29:
[----:B------:R-:W-:Y:S01]  /*8250*/  ULDC.64 UR4, c[0x0][0x5c0] ;  /* 0x0001700000047ab9 */ /* 0x000fe20000000a00 */
[-C--:B------:R-:W-:Y:S01]  /*8260*/  FMUL R15, R88, R154.reuse ;  /* 0x0000009a580f7220 */ /* 0x080fe20000400000 */
[----:B------:R-:W-:Y:S01]  /*8270*/  LEA R6, P0, R168, UR4, 0x2 ;  /* 0x00000004a8067c11 */ /* 0x000fe2000f8010ff */
[----:B------:R-:W-:Y:S01]  /*8280*/  IMAD.SHL.U32 R11, R4, 0x20, RZ ;  /* 0x00000020040b7824 */ /* 0x000fe200078e00ff */
[----:B------:R-:W-:Y:S01]  /*8290*/  ISETP.GT.AND P5, PT, R0, 0x1, P3 ;  /* 0x000000010000780c */ /* 0x000fe20001fa4270 */
[-C--:B------:R-:W-:Y:S01]  /*82a0*/  FMUL R89, R89, R154.reuse ;  /* 0x0000009a59597220 */ /* 0x080fe20000400000 */
[----:B------:R-:W-:Y:S01]  /*82b0*/  LEA.HI.X R7, R168, UR5, R171, 0x2, P0 ;  /* 0x00000005a8077c11 */ /* 0x000fe200080f14ab */
[-C--:B------:R-:W-:Y:S01]  /*82c0*/  FMUL R21, R90, R154.reuse ;  /* 0x0000009a5a157220 */ /* 0x080fe20000400000 */
[----:B------:R-:W-:Y:S01]  /*82d0*/  ISETP.GT.AND P0, PT, R3, 0x8, PT ;  /* 0x000000080300780c */ /* 0x000fe20003f04270 */
[-C--:B------:R-:W-:Y:S01]  /*82e0*/  FMUL R91, R91, R154.reuse ;  /* 0x0000009a5b5b7220 */ /* 0x080fe20000400000 */
[----:B------:R-:W-:Y:S01]  /*82f0*/  F2FP.TF32.F32.PACK_B R15, R15 ;  /* 0x0000000fff0f723e */ /* 0x000fe200024050ff */
[-C--:B------:R-:W-:Y:S01]  /*8300*/  FMUL R93, R93, R154.reuse ;  /* 0x0000009a5d5d7220 */ /* 0x080fe20000400000 */
[----:B------:R-:W-:Y:S01]  /*8310*/  ISETP.GT.AND P1, PT, R0, RZ, P0 ;  /* 0x000000ff0000720c */ /* 0x000fe20000724270 */
[-C--:B------:R-:W-:Y:S01]  /*8320*/  FMUL R23, R94, R154.reuse ;  /* 0x0000009a5e177220 */ /* 0x080fe20000400000 */
[----:B------:R-:W-:Y:S01]  /*8330*/  ISETP.GT.AND P4, PT, R0, 0x1, P0 ;  /* 0x000000010000780c */ /* 0x000fe20000784270 */
[----:B------:R0:W-:Y:S01]  /*8340*/  @P2 STG.E desc[UR36][R6.64], R15 ;  /* 0x0000000f06002986 */ /* 0x0001e2000c101924 */
[----:B------:R-:W-:Y:S01]  /*8350*/  SHF.L.U64.HI R9, R4, 0x5, R5 ;  /* 0x0000000504097819 */ /* 0x000fe20000010205 */
[----:B------:R-:W-:Y:S01]  /*8360*/  FMUL R95, R95, R154 ;  /* 0x0000009a5f5f7220 */ /* 0x000fe20000400000 */
[----:B------:R-:W-:Y:S01]  /*8370*/  IADD3 R12, P2, R11, R6, RZ ;  /* 0x000000060b0c7210 */ /* 0x000fe20007f5e0ff */
[-C--:B------:R-:W-:Y:S01]  /*8380*/  FMUL R97, R97, R154.reuse ;  /* 0x0000009a61617220 */ /* 0x080fe20000400000 */
[----:B------:R-:W-:Y:S01]  /*8390*/  F2FP.TF32.F32.PACK_B R89, R89 ;  /* 0x00000059ff59723e */ /* 0x000fe200024050ff */
[-C--:B------:R-:W-:Y:S01]  /*83a0*/  FMUL R99, R99, R154.reuse ;  /* 0x0000009a63637220 */ /* 0x080fe20000400000 */
[----:B------:R-:W-:Y:S01]  /*83b0*/  F2FP.TF32.F32.PACK_B R21, R21 ;  /* 0x00000015ff15723e */ /* 0x000fe200024050ff */
[----:B------:R-:W-:Y:S01]  /*83c0*/  IMAD.X R13, R9, 0x1, R7, P2 ;  /* 0x00000001090d7824 */ /* 0x000fe200010e0607 */
[----:B------:R-:W-:Y:S01]  /*83d0*/  F2FP.TF32.F32.PACK_B R91, R91 ;  /* 0x0000005bff5b723e */ /* 0x000fe200024050ff */
[----:B------:R-:W-:Y:S01]  /*83e0*/  @P5 STG.E desc[UR36][R6.64+0x4], R89 ;  /* 0x0000045906005986 */ /* 0x000fe2000c101924 */
[----:B------:R-:W-:Y:S01]  /*83f0*/  ISETP.GT.AND P5, PT, R0, 0x8, P3 ;  /* 0x000000080000780c */ /* 0x000fe20001fa4270 */
[-C--:B0-----:R-:W-:Y:S01]  /*8400*/  FMUL R15, R92, R154.reuse ;  /* 0x0000009a5c0f7220 */ /* 0x081fe20000400000 */
[C---:B------:R-:W-:Y:S01]  /*8410*/  ISETP.GT.AND P2, PT, R0.reuse, 0x9, P3 ;  /* 0x000000090000780c */ /* 0x040fe20001f44270 */
[----:B------:R0:W-:Y:S01]  /*8420*/  @P1 STG.E desc[UR36][R12.64], R21 ;  /* 0x000000150c001986 */ /* 0x0001e2000c101924 */
[C---:B------:R-:W-:Y:S01]  /*8430*/  ISETP.GT.AND P1, PT, R0.reuse, 0x8, P0 ;  /* 0x000000080000780c */ /* 0x040fe20000724270 */
[-C--:B------:R-:W-:Y:S01]  /*8440*/  FMUL R101, R101, R154.reuse ;  /* 0x0000009a65657220 */ /* 0x080fe20000400000 */
[----:B------:R-:W-:Y:S01]  /*8450*/  F2FP.TF32.F32.PACK_B R15, R15 ;  /* 0x0000000fff0f723e */ /* 0x000fe200024050ff */
[----:B------:R-:W-:Y:S01]  /*8460*/  @P4 STG.E desc[UR36][R12.64+0x4], R91 ;  /* 0x0000045b0c004986 */ /* 0x000fe2000c101924 */
[----:B------:R-:W-:Y:S01]  /*8470*/  ISETP.GT.AND P4, PT, R0, 0x9, P0 ;  /* 0x000000090000780c */ /* 0x000fe20000784270 */
[-C--:B------:R-:W-:Y:S01]  /*8480*/  FMUL R103, R103, R154.reuse ;  /* 0x0000009a67677220 */ /* 0x080fe20000400000 */
[----:B------:R-:W-:Y:S01]  /*8490*/  F2FP.TF32.F32.PACK_B R93, R93 ;  /* 0x0000005dff5d723e */ /* 0x000fe200024050ff */
[-C--:B------:R-:W-:Y:S01]  /*84a0*/  FMUL R105, R105, R154.reuse ;  /* 0x0000009a69697220 */ /* 0x080fe20000400000 */
[----:B------:R-:W-:Y:S01]  /*84b0*/  F2FP.TF32.F32.PACK_B R23, R23 ;  /* 0x00000017ff17723e */ /* 0x000fe200024050ff */
[----:B------:R1:W-:Y:S01]  /*84c0*/  @P5 STG.E desc[UR36][R6.64+0x20], R15 ;  /* 0x0000200f06005986 */ /* 0x0003e2000c101924 */
[----:B------:R-:W-:Y:S01]  /*84d0*/  F2FP.TF32.F32.PACK_B R95, R95 ;  /* 0x0000005fff5f723e */ /* 0x000fe200024050ff */
[-C--:B0-----:R-:W-:Y:S01]  /*84e0*/  FMUL R21, R96, R154.reuse ;  /* 0x0000009a60157220 */ /* 0x081fe20000400000 */
[C---:B------:R-:W-:Y:S01]  /*84f0*/  ISETP.GT.AND P5, PT, R0.reuse, 0x10, P3 ;  /* 0x000000100000780c */ /* 0x040fe20001fa4270 */
[----:B------:R-:W-:Y:S01]  /*8500*/  @P2 STG.E desc[UR36][R6.64+0x24], R93 ;  /* 0x0000245d06002986 */ /* 0x000fe2000c101924 */
[C---:B------:R-:W-:Y:S01]  /*8510*/  ISETP.GT.AND P2, PT, R0.reuse, 0x11, P3 ;  /* 0x000000110000780c */ /* 0x040fe20001f44270 */
[-C--:B------:R-:W-:Y:S01]  /*8520*/  FMUL R107, R107, R154.reuse ;  /* 0x0000009a6b6b7220 */ /* 0x080fe20000400000 */
[----:B------:R-:W-:Y:S01]  /*8530*/  F2FP.TF32.F32.PACK_B R21, R21 ;  /* 0x00000015ff15723e */ /* 0x000fe200024050ff */
[----:B------:R0:W-:Y:S01]  /*8540*/  @P1 STG.E desc[UR36][R12.64+0x20], R23 ;  /* 0x000020170c001986 */ /* 0x0001e2000c101924 */
[C---:B------:R-:W-:Y:S01]  /*8550*/  ISETP.GT.AND P1, PT, R0.reuse, 0x10, P0 ;  /* 0x000000100000780c */ /* 0x040fe20000724270 */
[-C--:B------:R-:W-:Y:S01]  /*8560*/  FMUL R109, R109, R154.reuse ;  /* 0x0000009a6d6d7220 */ /* 0x080fe20000400000 */
[----:B------:R-:W-:Y:S01]  /*8570*/  F2FP.TF32.F32.PACK_B R97, R97 ;  /* 0x00000061ff61723e */ /* 0x000fe200024050ff */
[----:B------:R-:W-:Y:S01]  /*8580*/  @P4 STG.E desc[UR36][R12.64+0x24], R95 ;  /* 0x0000245f0c004986 */ /* 0x000fe2000c101924 */
[----:B------:R-:W-:Y:S01]  /*8590*/  ISETP.GT.AND P4, PT, R0, 0x11, P0 ;  /* 0x000000110000780c */ /* 0x000fe20000784270 */
[-C--:B-1----:R-:W-:Y:S01]  /*85a0*/  FMUL R15, R98, R154.reuse ;  /* 0x0000009a620f7220 */ /* 0x082fe20000400000 */
[----:B------:R-:W-:Y:S01]  /*85b0*/  F2FP.TF32.F32.PACK_B R99, R99 ;  /* 0x00000063ff63723e */ /* 0x000fe200024050ff */
[----:B------:R1:W-:Y:S01]  /*85c0*/  @P5 STG.E desc[UR36][R6.64+0x40], R21 ;  /* 0x0000401506005986 */ /* 0x0003e2000c101924 */
[C---:B------:R-:W-:Y:S01]  /*85d0*/  ISETP.GT.AND P5, PT, R0.reuse, 0x18, P3 ;  /* 0x000000180000780c */ /* 0x040fe20001fa4270 */
[-C--:B------:R-:W-:Y:S01]  /*85e0*/  FMUL R111, R111, R154.reuse ;  /* 0x0000009a6f6f7220 */ /* 0x080fe20000400000 */
[----:B------:R-:W-:Y:S01]  /*85f0*/  F2FP.TF32.F32.PACK_B R15, R15 ;  /* 0x0000000fff0f723e */ /* 0x000fe200024050ff */
[----:B------:R-:W-:Y:S01]  /*8600*/  @P2 STG.E desc[UR36][R6.64+0x44], R97 ;  /* 0x0000446106002986 */ /* 0x000fe2000c101924 */
[----:B------:R-:W-:Y:S01]  /*8610*/  ISETP.GT.AND P2, PT, R0, 0x19, P3 ;  /* 0x000000190000780c */ /* 0x000fe20001f44270 */
[-C--:B0-----:R-:W-:Y:S01]  /*8620*/  FMUL R23, R100, R154.reuse ;  /* 0x0000009a64177220 */ /* 0x081fe20000400000 */
        /* <DEDUP_REMOVED lines=177> */
[----:B------:R-:W-:Y:S01]  /*9140*/  @P1 STG.E desc[UR36][R12.64+0x1a0], R23 ;  /* 0x0001a0170c001986 */ /* 0x000fe2000c101924 */
        /* <DEDUP_REMOVED lines=11> */
[-C--:B------:R-:W-:Y:S01]  /*9200*/  FMUL R33, R33, R154.reuse ;  /* 0x0000009a21217220 */ /* 0x080fe20000400000 */
[----:B------:R-:W-:Y:S01]  /*9210*/  ISETP.GT.AND P3, PT, R0, 0x79, P3 ;  /* 0x000000790000780c */ /* 0x000fe20001f64270 */
[----:B------:R-:W-:Y:S01]  /*9220*/  @P1 STG.E desc[UR36][R6.64+0x1c4], R145 ;  /* 0x0001c49106001986 */ /* 0x000fe2000c101924 */
[----:B------:R-:W-:Y:S01]  /*9230*/  ISETP.GT.AND P1, PT, R3, 0x80, PT ;  /* 0x000000800300780c */ /* 0x000fe20003f24270 */
[-C--:B------:R-:W-:Y:S01]  /*9240*/  FMUL R35, R35, R154.reuse ;  /* 0x0000009a23237220 */ /* 0x080fe20000400000 */
[----:B------:R-:W-:Y:S01]  /*9250*/  F2FP.TF32.F32.PACK_B R149, R149 ;  /* 0x00000095ff95723e */ /* 0x000fe200024050ff */
[----:B------:R1:W-:Y:S01]  /*9260*/  @P2 STG.E desc[UR36][R12.64+0x1c0], R15 ;  /* 0x0001c00f0c002986 */ /* 0x0003e2000c101924 */
[----:B------:R-:W-:Y:S01]  /*9270*/  ISETP.GT.AND P2, PT, R3, 0x88, PT ;  /* 0x000000880300780c */ /* 0x000fe20003f44270 */
[-C--:B------:R-:W-:Y:S01]  /*9280*/  FMUL R3, R148, R154.reuse ;  /* 0x0000009a94037220 */ /* 0x080fe20000400000 */
[-C--:B0-----:R-:W-:Y:S01]  /*9290*/  FMUL R21, R150, R154.reuse ;  /* 0x0000009a96157220 */ /* 0x081fe20000400000 */
[----:B------:R-:W-:Y:S01]  /*92a0*/  @P4 STG.E desc[UR36][R12.64+0x1c4], R147 ;  /* 0x0001c4930c004986 */ /* 0x000fe2000c101924 */
[C---:B------:R-:W-:Y:S01]  /*92b0*/  ISETP.GT.AND P4, PT, R0.reuse, 0x78, P0 ;  /* 0x000000780000780c */ /* 0x040fe20000784270 */
[-C--:B------:R-:W-:Y:S01]  /*92c0*/  FMUL R37, R37, R154.reuse ;  /* 0x0000009a25257220 */ /* 0x080fe20000400000 */
[----:B------:R-:W-:Y:S01]  /*92d0*/  ISETP.GT.AND P0, PT, R0, 0x79, P0 ;  /* 0x000000790000780c */ /* 0x000fe20000704270 */
[-C--:B------:R-:W-:Y:S01]  /*92e0*/  FMUL R39, R39, R154.reuse ;  /* 0x0000009a27277220 */ /* 0x080fe20000400000 */
[----:B------:R-:W-:Y:S01]  /*92f0*/  F2FP.TF32.F32.PACK_B R3, R3 ;  /* 0x00000003ff03723e */ /* 0x000fe200024050ff */
[-C--:B------:R-:W-:Y:S01]  /*9300*/  FMUL R41, R41, R154.reuse ;  /* 0x0000009a29297220 */ /* 0x080fe20000400000 */
[----:B------:R-:W-:Y:S01]  /*9310*/  F2FP.TF32.F32.PACK_B R21, R21 ;  /* 0x00000015ff15723e */ /* 0x000fe200024050ff */
[C---:B-1----:R-:W-:Y:S01]  /*9320*/  IMAD.SHL.U32 R15, R4.reuse, 0x200, RZ ;  /* 0x00000200040f7824 */ /* 0x042fe200078e00ff */
[----:B------:R-:W-:Y:S01]  /*9330*/  F2FP.TF32.F32.PACK_B R151, R151 ;  /* 0x00000097ff97723e */ /* 0x000fe200024050ff */
[----:B------:R0:W-:Y:S01]  /*9340*/  @P5 STG.E desc[UR36][R6.64+0x1e0], R3 ;  /* 0x0001e00306005986 */ /* 0x0001e2000c101924 */
[----:B------:R-:W-:Y:S01]  /*9350*/  SHF.L.U64.HI R5, R4, 0x9, R5 ;  /* 0x0000000904057819 */ /* 0x000fe20000010205 */
[----:B------:R-:W-:Y:S01]  /*9360*/  FMUL R43, R43, R154 ;  /* 0x0000009a2b2b7220 */ /* 0x000fe20000400000 */
[----:B------:R-:W-:Y:S01]  /*9370*/  F2FP.TF32.F32.PACK_B R25, R25 ;  /* 0x00000019ff19723e */ /* 0x000fe200024050ff */
[----:B------:R-:W-:Y:S01]  /*9380*/  @P3 STG.E desc[UR36][R6.64+0x1e4], R149 ;  /* 0x0001e49506003986 */ /* 0x000fe2000c101924 */
[----:B------:R-:W-:Y:S01]  /*9390*/  IADD3 R4, P3, R15, R6, RZ ;  /* 0x000000060f047210 */ /* 0x000fe20007f7e0ff */
[----:B------:R-:W-:Y:S01]  /*93a0*/  FMUL R45, R45, R154 ;  /* 0x0000009a2d2d7220 */ /* 0x000fe20000400000 */
[----:B------:R-:W-:Y:S01]  /*93b0*/  F2FP.TF32.F32.PACK_B R27, R27 ;  /* 0x0000001bff1b723e */ /* 0x000fe200024050ff */
[----:B------:R1:W-:Y:S01]  /*93c0*/  @P4 STG.E desc[UR36][R12.64+0x1e0], R21 ;  /* 0x0001e0150c004986 */ /* 0x0003e2000c101924 */
[----:B------:R-:W-:Y:S01]  /*93d0*/  IADD3 R14, P4, P5, R11, R6, R15 ;  /* 0x000000060b0e7210 */ /* 0x000fe20007d9e00f */
[-C--:B------:R-:W-:Y:S01]  /*93e0*/  FMUL R47, R47, R154.reuse ;  /* 0x0000009a2f2f7220 */ /* 0x080fe20000400000 */
[----:B------:R-:W-:Y:S01]  /*93f0*/  F2FP.TF32.F32.PACK_B R29, R29 ;  /* 0x0000001dff1d723e */ /* 0x000fe200024050ff */
[----:B------:R2:W-:Y:S01]  /*9400*/  @P0 STG.E desc[UR36][R12.64+0x1e4], R151 ;  /* 0x0001e4970c000986 */ /* 0x0005e2000c101924 */
[----:B------:R-:W-:Y:S01]  /*9410*/  ISETP.GT.AND P0, PT, R0, RZ, P1 ;  /* 0x000000ff0000720c */ /* 0x000fe20000f04270 */
[-C--:B0-----:R-:W-:Y:S01]  /*9420*/  FMUL R3, R24, R154.reuse ;  /* 0x0000009a18037220 */ /* 0x081fe20000400000 */
[----:B------:R-:W-:Y:S01]  /*9430*/  IADD3.X R15, R9, R7, R5, P4, P5 ;  /* 0x00000007090f7210 */ /* 0x000fe200027ea405 */
[----:B------:R-:W-:Y:S01]  /*9440*/  IMAD.X R5, R5, 0x1, R7, P3 ;  /* 0x0000000105057824 */ /* 0x000fe200018e0607 */
[C---:B------:R-:W-:Y:S01]  /*9450*/  ISETP.GT.AND P5, PT, R0.reuse, 0x1, P1 ;  /* 0x000000010000780c */ /* 0x040fe20000fa4270 */
[-C--:B------:R-:W-:Y:S01]  /*9460*/  FMUL R49, R49, R154.reuse ;  /* 0x0000009a31317220 */ /* 0x080fe20000400000 */
[----:B------:R-:W-:Y:S01]  /*9470*/  ISETP.GT.AND P4, PT, R0, RZ, P2 ;  /* 0x000000ff0000720c */ /* 0x000fe20001784270 */
[-C--:B-1----:R-:W-:Y:S01]  /*9480*/  FMUL R21, R26, R154.reuse ;  /* 0x0000009a1a157220 */ /* 0x082fe20000400000 */
[----:B------:R-:W-:Y:S01]  /*9490*/  F2FP.TF32.F32.PACK_B R3, R3 ;  /* 0x00000003ff03723e */ /* 0x000fe200024050ff */
[----:B------:R-:W-:Y:S01]  /*94a0*/  FMUL R51, R51, R154 ;  /* 0x0000009a33337220 */ /* 0x000fe20000400000 */
[----:B------:R-:W-:Y:S01]  /*94b0*/  IADD3 R6, P3, R11, R4, RZ ;  /* 0x000000040b067210 */ /* 0x000fe20007f7e0ff */
[-C--:B--2---:R-:W-:Y:S01]  /*94c0*/  FMUL R13, R28, R154.reuse ;  /* 0x0000009a1c0d7220 */ /* 0x084fe20000400000 */
[----:B------:R-:W-:Y:S01]  /*94d0*/  F2FP.TF32.F32.PACK_B R21, R21 ;  /* 0x00000015ff15723e */ /* 0x000fe200024050ff */
[----:B------:R0:W-:Y:S01]  /*94e0*/  @P0 STG.E desc[UR36][R4.64], R3 ;  /* 0x0000000304000986 */ /* 0x0001e2000c101924 */
[C---:B------:R-:W-:Y:S01]  /*94f0*/  ISETP.GT.AND P0, PT, R0.reuse, 0x1, P2 ;  /* 0x000000010000780c */ /* 0x040fe20001704270 */
[--C-:B------:R-:W-:Y:S01]  /*9500*/  IMAD.X R7, R9, 0x1, R5.reuse, P3 ;  /* 0x0000000109077824 */ /* 0x100fe200018e0605 */
[C---:B------:R-:W-:Y:S01]  /*9510*/  ISETP.GT.AND P3, PT, R0.reuse, 0x9, P1 ;  /* 0x000000090000780c */ /* 0x040fe20000f64270 */
[----:B------:R-:W-:Y:S01]  /*9520*/  @P5 STG.E desc[UR36][R4.64+0x4], R25 ;  /* 0x0000041904005986 */ /* 0x000fe2000c101924 */
[----:B------:R-:W-:Y:S01]  /*9530*/  F2FP.TF32.F32.PACK_B R13, R13 ;  /* 0x0000000dff0d723e */ /* 0x000fe200024050ff */
[----:B------:R-:W-:Y:S01]  /*9540*/  FMUL R53, R53, R154 ;  /* 0x0000009a35357220 */ /* 0x000fe20000400000 */
[----:B------:R-:W-:Y:S01]  /*9550*/  IADD3 R8, P5, R11, R4, RZ ;  /* 0x000000040b087210 */ /* 0x000fe20007fbe0ff */
[----:B------:R1:W-:Y:S01]  /*9560*/  @P4 STG.E desc[UR36][R6.64], R21 ;  /* 0x0000001506004986 */ /* 0x0003e2000c101924 */
[----:B------:R-:W-:Y:S01]  /*9570*/  ISETP.GT.AND P4, PT, R0, 0x8, P1 ;  /* 0x000000080000780c */ /* 0x000fe20000f84270 */
[-C--:B------:R-:W-:Y:S01]  /*9580*/  FMUL R11, R32, R154.reuse ;  /* 0x0000009a200b7220 */ /* 0x080fe20000400000 */
[----:B------:R-:W-:Y:S01]  /*9590*/  F2FP.TF32.F32.PACK_B R31, R31 ;  /* 0x0000001fff1f723e */ /* 0x000fe200024050ff */
[-C--:B0-----:R-:W-:Y:S01]  /*95a0*/  FMUL R3, R30, R154.reuse ;  /* 0x0000009a1e037220 */ /* 0x081fe20000400000 */
[----:B------:R-:W-:Y:S01]  /*95b0*/  IMAD.X R9, R9, 0x1, R5, P5 ;  /* 0x0000000109097824 */ /* 0x000fe200028e0605 */
[----:B------:R-:W-:Y:S01]  /*95c0*/  @P0 STG.E desc[UR36][R6.64+0x4], R27 ;  /* 0x0000041b06000986 */ /* 0x000fe2000c101924 */
[C---:B------:R-:W-:Y:S01]  /*95d0*/  ISETP.GT.AND P0, PT, R0.reuse, 0x8, P2 ;  /* 0x000000080000780c */ /* 0x040fe20001704270 */
[-C--:B------:R-:W-:Y:S01]  /*95e0*/  FMUL R55, R55, R154.reuse ;  /* 0x0000009a37377220 */ /* 0x080fe20000400000 */
[----:B------:R-:W-:Y:S01]  /*95f0*/  F2FP.TF32.F32.PACK_B R3, R3 ;  /* 0x00000003ff03723e */ /* 0x000fe200024050ff */
[----:B------:R-:W-:Y:S01]  /*9600*/  @P3 STG.E desc[UR36][R4.64+0x24], R29 ;  /* 0x0000241d04003986 */ /* 0x000fe2000c101924 */
[----:B------:R-:W-:Y:S01]  /*9610*/  ISETP.GT.AND P5, PT, R0, 0x10, P1 ;  /* 0x000000100000780c */ /* 0x000fe20000fa4270 */
[-C--:B-1----:R-:W-:Y:S01]  /*9620*/  FMUL R21, R36, R154.reuse ;  /* 0x0000009a24157220 */ /* 0x082fe20000400000 */
[C---:B------:R-:W-:Y:S01]  /*9630*/  ISETP.GT.AND P3, PT, R0.reuse, 0x11, P1 ;  /* 0x000000110000780c */ /* 0x040fe20000f64270 */
[----:B------:R0:W-:Y:S01]  /*9640*/  @P4 STG.E desc[UR36][R4.64+0x20], R13 ;  /* 0x0000200d04004986 */ /* 0x0001e2000c101924 */
[C---:B------:R-:W-:Y:S01]  /*9650*/  ISETP.GT.AND P4, PT, R0.reuse, 0x9, P2 ;  /* 0x000000090000780c */ /* 0x040fe20001784270 */
[-C--:B------:R-:W-:Y:S01]  /*9660*/  FMUL R57, R57, R154.reuse ;  /* 0x0000009a39397220 */ /* 0x080fe20000400000 */
[----:B------:R-:W-:Y:S01]  /*9670*/  F2FP.TF32.F32.PACK_B R11, R11 ;  /* 0x0000000bff0b723e */ /* 0x000fe200024050ff */
[-C--:B------:R-:W-:Y:S01]  /*9680*/  FMUL R59, R59, R154.reuse ;  /* 0x0000009a3b3b7220 */ /* 0x080fe20000400000 */
[----:B------:R-:W-:Y:S01]  /*9690*/  F2FP.TF32.F32.PACK_B R33, R33 ;  /* 0x00000021ff21723e */ /* 0x000fe200024050ff */
[----:B------:R1:W-:Y:S01]  /*96a0*/  @P0 STG.E desc[UR36][R8.64+0x20], R3 ;  /* 0x0000200308000986 */ /* 0x0003e2000c101924 */
[----:B------:R-:W-:Y:S01]  /*96b0*/  ISETP.GT.AND P0, PT, R0, 0x10, P2 ;  /* 0x000000100000780c */ /* 0x000fe20001704270 */
[-C--:B------:R-:W-:Y:S01]  /*96c0*/  FMUL R61, R61, R154.reuse ;  /* 0x0000009a3d3d7220 */ /* 0x080fe20000400000 */
[----:B------:R-:W-:Y:S01]  /*96d0*/  F2FP.TF32.F32.PACK_B R35, R35 ;  /* 0x00000023ff23723e */ /* 0x000fe200024050ff */
[-C--:B------:R-:W-:Y:S01]  /*96e0*/  FMUL R63, R63, R154.reuse ;  /* 0x0000009a3f3f7220 */ /* 0x080fe20000400000 */
[----:B------:R-:W-:Y:S01]  /*96f0*/  F2FP.TF32.F32.PACK_B R21, R21 ;  /* 0x00000015ff15723e */ /* 0x000fe200024050ff */
[-C--:B0-----:R-:W-:Y:S01]  /*9700*/  FMUL R13, R34, R154.reuse ;  /* 0x0000009a220d7220 */ /* 0x081fe20000400000 */
[----:B------:R-:W-:Y:S01]  /*9710*/  F2FP.TF32.F32.PACK_B R37, R37 ;  /* 0x00000025ff25723e */ /* 0x000fe200024050ff */
[----:B------:R-:W-:Y:S01]  /*9720*/  @P4 STG.E desc[UR36][R14.64+0x24], R31 ;  /* 0x0000241f0e004986 */ /* 0x000fe2000c101924 */
[C---:B------:R-:W-:Y:S01]  /*9730*/  ISETP.GT.AND P4, PT, R0.reuse, 0x11, P2 ;  /* 0x000000110000780c */ /* 0x040fe20001784270 */
[----:B------:R-:W-:Y:S01]  /*9740*/  FMUL R65, R65, R154 ;  /* 0x0000009a41417220 */ /* 0x000fe20000400000 */
[----:B------:R-:W-:Y:S01]  /*9750*/  F2FP.TF32.F32.PACK_B R13, R13 ;  /* 0x0000000dff0d723e */ /* 0x000fe200024050ff */
[----:B------:R0:W-:Y:S01]  /*9760*/  @P5 STG.E desc[UR36][R4.64+0x40], R11 ;  /* 0x0000400b04005986 */ /* 0x0001e2000c101924 */
[----:B------:R-:W-:Y:S01]  /*9770*/  ISETP.GT.AND P5, PT, R0, 0x18, P1 ;  /* 0x000000180000780c */ /* 0x000fe20000fa4270 */
[----:B------:R-:W-:-:S02]  /*9780*/  @P0 IMAD.MOV.U32 R6, RZ, RZ, R14 ;  /* 0x000000ffff060224 */ /* 0x000fc400078e000e */
[-C--:B-1----:R-:W-:Y:S01]  /*9790*/  FMUL R3, R38, R154.reuse ;  /* 0x0000009a26037220 */ /* 0x082fe20000400000 */
[--C-:B------:R-:W-:Y:S01]  /*97a0*/  @P0 IMAD.MOV.U32 R7, RZ, RZ, R15.reuse ;  /* 0x000000ffff070224 */ /* 0x100fe200078e000f */
[----:B------:R-:W-:Y:S01]  /*97b0*/  @P3 STG.E desc[UR36][R4.64+0x44], R33 ;  /* 0x0000442104003986 */ /* 0x000fe2000c101924 */
[----:B------:R-:W-:Y:S01]  /*97c0*/  ISETP.GT.AND P3, PT, R0, 0x19, P1 ;  /* 0x000000190000780c */ /* 0x000fe20000f64270 */
[-C--:B------:R-:W-:Y:S01]  /*97d0*/  FMUL R9, R40, R154.reuse ;  /* 0x0000009a28097220 */ /* 0x080fe20000400000 */
[----:B------:R-:W-:Y:S01]  /*97e0*/  F2FP.TF32.F32.PACK_B R3, R3 ;  /* 0x00000003ff03723e */ /* 0x000fe200024050ff */
[----:B------:R1:W-:Y:S01]  /*97f0*/  @P0 STG.E desc[UR36][R6.64+0x40], R13 ;  /* 0x0000400d06000986 */ /* 0x0003e2000c101924 */
[----:B------:R-:W-:Y:S01]  /*9800*/  ISETP.GT.AND P0, PT, R0, 0x18, P2 ;  /* 0x000000180000780c */ /* 0x000fe20001704270 */
[-C--:B------:R-:W-:Y:S01]  /*9810*/  FMUL R67, R67, R154.reuse ;  /* 0x0000009a43437220 */ /* 0x080fe20000400000 */
[----:B------:R-:W-:Y:S01]  /*9820*/  F2FP.TF32.F32.PACK_B R39, R39 ;  /* 0x00000027ff27723e */ /* 0x000fe200024050ff */
[-C--:B0-----:R-:W-:Y:S01]  /*9830*/  FMUL R11, R42, R154.reuse ;  /* 0x0000009a2a0b7220 */ /* 0x081fe20000400000 */
[----:B------:R-:W-:Y:S01]  /*9840*/  F2FP.TF32.F32.PACK_B R9, R9 ;  /* 0x00000009ff09723e */ /* 0x000fe200024050ff */
[-C--:B------:R-:W-:Y:S01]  /*9850*/  FMUL R69, R69, R154.reuse ;  /* 0x0000009a45457220 */ /* 0x080fe20000400000 */
[----:B------:R-:W-:Y:S01]  /*9860*/  F2FP.TF32.F32.PACK_B R41, R41 ;  /* 0x00000029ff29723e */ /* 0x000fe200024050ff */
[-C--:B------:R-:W-:Y:S01]  /*9870*/  FMUL R71, R71, R154.reuse ;  /* 0x0000009a47477220 */ /* 0x080fe20000400000 */
[----:B------:R-:W-:Y:S01]  /*9880*/  F2FP.TF32.F32.PACK_B R11, R11 ;  /* 0x0000000bff0b723e */ /* 0x000fe200024050ff */
[-C--:B------:R-:W-:Y:S01]  /*9890*/  FMUL R73, R73, R154.reuse ;  /* 0x0000009a49497220 */ /* 0x080fe20000400000 */
[----:B------:R-:W-:Y:S01]  /*98a0*/  F2FP.TF32.F32.PACK_B R43, R43 ;  /* 0x0000002bff2b723e */ /* 0x000fe200024050ff */
[--C-:B-1----:R-:W-:Y:S01]  /*98b0*/  @P4 IMAD.MOV.U32 R6, RZ, RZ, R14.reuse ;  /* 0x000000ffff064224 */ /* 0x102fe200078e000e */
[----:B------:R-:W-:Y:S01]  /*98c0*/  F2FP.TF32.F32.PACK_B R45, R45 ;  /* 0x0000002dff2d723e */ /* 0x000fe200024050ff */
[--C-:B------:R-:W-:Y:S01]  /*98d0*/  @P4 IMAD.MOV.U32 R7, RZ, RZ, R15.reuse ;  /* 0x000000ffff074224 */ /* 0x100fe200078e000f */
[----:B------:R-:W-:Y:S01]  /*98e0*/  F2FP.TF32.F32.PACK_B R47, R47 ;  /* 0x0000002fff2f723e */ /* 0x000fe200024050ff */
[-C--:B------:R-:W-:Y:S01]  /*98f0*/  FMUL R75, R75, R154.reuse ;  /* 0x0000009a4b4b7220 */ /* 0x080fe20000400000 */
[----:B------:R-:W-:Y:S01]  /*9900*/  F2FP.TF32.F32.PACK_B R49, R49 ;  /* 0x00000031ff31723e */ /* 0x000fe200024050ff */
[-C--:B------:R-:W-:Y:S01]  /*9910*/  FMUL R77, R77, R154.reuse ;  /* 0x0000009a4d4d7220 */ /* 0x080fe20000400000 */
[----:B------:R0:W-:Y:S01]  /*9920*/  @P4 STG.E desc[UR36][R6.64+0x44], R35 ;  /* 0x0000442306004986 */ /* 0x0001e2000c101924 */
[C---:B------:R-:W-:Y:S01]  /*9930*/  ISETP.GT.AND P4, PT, R0.reuse, 0x19, P2 ;  /* 0x000000190000780c */ /* 0x040fe20001784270 */
[-C--:B------:R-:W-:Y:S01]  /*9940*/  FMUL R79, R79, R154.reuse ;  /* 0x0000009a4f4f7220 */ /* 0x080fe20000400000 */
[----:B------:R-:W-:Y:S01]  /*9950*/  F2FP.TF32.F32.PACK_B R51, R51 ;  /* 0x00000033ff33723e */ /* 0x000fe200024050ff */
[----:B------:R1:W-:Y:S01]  /*9960*/  @P5 STG.E desc[UR36][R4.64+0x60], R21 ;  /* 0x0000601504005986 */ /* 0x0003e2000c101924 */
[----:B------:R-:W-:Y:S01]  /*9970*/  ISETP.GT.AND P5, PT, R0, 0x20, P1 ;  /* 0x000000200000780c */ /* 0x000fe20000fa4270 */
[-C--:B------:R-:W-:Y:S01]  /*9980*/  FMUL R13, R80, R154.reuse ;  /* 0x0000009a500d7220 */ /* 0x080fe20000400000 */
[----:B------:R-:W-:Y:S01]  /*9990*/  F2FP.TF32.F32.PACK_B R53, R53 ;  /* 0x00000035ff35723e */ /* 0x000fe200024050ff */
[----:B------:R-:W-:Y:S01]  /*99a0*/  @P3 STG.E desc[UR36][R4.64+0x64], R37 ;  /* 0x0000642504003986 */ /* 0x000fe2000c101924 */
[----:B------:R-:W-:Y:S01]  /*99b0*/  ISETP.GT.AND P3, PT, R0, 0x21, P1 ;  /* 0x000000210000780c */ /* 0x000fe20000f64270 */
[-C--:B------:R-:W-:Y:S01]  /*99c0*/  FMUL R81, R81, R154.reuse ;  /* 0x0000009a51517220 */ /* 0x080fe20000400000 */
[----:B------:R-:W-:Y:S01]  /*99d0*/  F2FP.TF32.F32.PACK_B R55, R55 ;  /* 0x00000037ff37723e */ /* 0x000fe200024050ff */
[----:B0-----:R-:W-:Y:S01]  /*99e0*/  @P0 IMAD.MOV.U32 R6, RZ, RZ, R14 ;  /* 0x000000ffff060224 */ /* 0x001fe200078e000e */
[----:B------:R-:W-:Y:S01]  /*99f0*/  F2FP.TF32.F32.PACK_B R57, R57 ;  /* 0x00000039ff39723e */ /* 0x000fe200024050ff */
[----:B------:R-:W-:Y:S01]  /*9a00*/  @P0 IMAD.MOV.U32 R7, RZ, RZ, R15 ;  /* 0x000000ffff070224 */ /* 0x000fe200078e000f */
[----:B------:R-:W-:Y:S01]  /*9a10*/  F2FP.TF32.F32.PACK_B R59, R59 ;  /* 0x0000003bff3b723e */ /* 0x000fe200024050ff */
[-C--:B------:R-:W-:Y:S01]  /*9a20*/  FMUL R83, R83, R154.reuse ;  /* 0x0000009a53537220 */ /* 0x080fe20000400000 */
[----:B------:R-:W-:Y:S01]  /*9a30*/  F2FP.TF32.F32.PACK_B R61, R61 ;  /* 0x0000003dff3d723e */ /* 0x000fe200024050ff */
[-C--:B-1----:R-:W-:Y:S01]  /*9a40*/  FMUL R21, R84, R154.reuse ;  /* 0x0000009a54157220 */ /* 0x082fe20000400000 */
[----:B------:R0:W-:Y:S01]  /*9a50*/  @P0 STG.E desc[UR36][R6.64+0x60], R3 ;  /* 0x0000600306000986 */ /* 0x0001e2000c101924 */
[----:B------:R-:W-:Y:S01]  /*9a60*/  ISETP.GT.AND P0, PT, R0, 0x20, P2 ;  /* 0x000000200000780c */ /* 0x000fe20001704270 */
[-C--:B------:R-:W-:Y:S01]  /*9a70*/  FMUL R85, R85, R154.reuse ;  /* 0x0000009a55557220 */ /* 0x080fe20000400000 */
[----:B------:R-:W-:Y:S01]  /*9a80*/  F2FP.TF32.F32.PACK_B R63, R63 ;  /* 0x0000003fff3f723e */ /* 0x000fe200024050ff */
[----:B------:R-:W-:Y:S01]  /*9a90*/  FMUL R87, R87, R154 ;  /* 0x0000009a57577220 */ /* 0x000fe20000400000 */
[----:B------:R-:W-:-:S02]  /*9aa0*/  F2FP.TF32.F32.PACK_B R65, R65 ;  /* 0x00000041ff41723e */ /* 0x000fc400024050ff */
[----:B------:R-:W-:Y:S02]  /*9ab0*/  F2FP.TF32.F32.PACK_B R67, R67 ;  /* 0x00000043ff43723e */ /* 0x000fe400024050ff */
[----:B------:R-:W-:Y:S02]  /*9ac0*/  F2FP.TF32.F32.PACK_B R69, R69 ;  /* 0x00000045ff45723e */ /* 0x000fe400024050ff */
[----:B------:R-:W-:Y:S01]  /*9ad0*/  F2FP.TF32.F32.PACK_B R71, R71 ;  /* 0x00000047ff47723e */ /* 0x000fe200024050ff */
[----:B0-----:R-:W-:Y:S02]  /*9ae0*/  @P4 IMAD.MOV.U32 R6, RZ, RZ, R14 ;  /* 0x000000ffff064224 */ /* 0x001fe400078e000e */
[----:B------:R-:W-:Y:S01]  /*9af0*/  FMUL R3, R44, R154 ;  /* 0x0000009a2c037220 */ /* 0x000fe20000400000 */
[----:B------:R-:W-:Y:S01]  /*9b00*/  @P4 IMAD.MOV.U32 R7, RZ, RZ, R15 ;  /* 0x000000ffff074224 */ /* 0x000fe200078e000f */
[----:B------:R-:W-:Y:S02]  /*9b10*/  F2FP.TF32.F32.PACK_B R73, R73 ;  /* 0x00000049ff49723e */ /* 0x000fe400024050ff */
[----:B------:R-:W-:-:S02]  /*9b20*/  F2FP.TF32.F32.PACK_B R75, R75 ;  /* 0x0000004bff4b723e */ /* 0x000fc400024050ff */
[----:B------:R0:W-:Y:S01]  /*9b30*/  @P4 STG.E desc[UR36][R6.64+0x64], R39 ;  /* 0x0000642706004986 */ /* 0x0001e2000c101924 */
[C---:B------:R-:W-:Y:S02]  /*9b40*/  ISETP.GT.AND P4, PT, R0.reuse, 0x21, P2 ;  /* 0x000000210000780c */ /* 0x040fe40001784270 */
[----:B------:R-:W-:Y:S01]  /*9b50*/  F2FP.TF32.F32.PACK_B R3, R3 ;  /* 0x00000003ff03723e */ /* 0x000fe200024050ff */
[----:B------:R1:W-:Y:S01]  /*9b60*/  @P5 STG.E desc[UR36][R4.64+0x80], R9 ;  /* 0x0000800904005986 */ /* 0x0003e2000c101924 */
[C---:B------:R-:W-:Y:S02]  /*9b70*/  ISETP.GT.AND P5, PT, R0.reuse, 0x28, P1 ;  /* 0x000000280000780c */ /* 0x040fe40000fa4270 */
[----:B------:R-:W-:Y:S01]  /*9b80*/  F2FP.TF32.F32.PACK_B R77, R77 ;  /* 0x0000004dff4d723e */ /* 0x000fe200024050ff */
[----:B------:R-:W-:Y:S01]  /*9b90*/  @P3 STG.E desc[UR36][R4.64+0x84], R41 ;  /* 0x0000842904003986 */ /* 0x000fe2000c101924 */
[----:B------:R-:W-:Y:S02]  /*9ba0*/  ISETP.GT.AND P3, PT, R0, 0x29, P1 ;  /* 0x000000290000780c */ /* 0x000fe40000f64270 */
[----:B------:R-:W-:Y:S01]  /*9bb0*/  F2FP.TF32.F32.PACK_B R79, R79 ;  /* 0x0000004fff4f723e */ /* 0x000fe200024050ff */
[----:B0-----:R-:W-:Y:S01]  /*9bc0*/  @P0 IMAD.MOV.U32 R6, RZ, RZ, R14 ;  /* 0x000000ffff060224 */ /* 0x001fe200078e000e */
[----:B------:R-:W-:Y:S01]  /*9bd0*/  F2FP.TF32.F32.PACK_B R13, R13 ;  /* 0x0000000dff0d723e */ /* 0x000fe200024050ff */
[----:B------:R-:W-:Y:S01]  /*9be0*/  @P0 IMAD.MOV.U32 R7, RZ, RZ, R15 ;  /* 0x000000ffff070224 */ /* 0x000fe200078e000f */
[----:B------:R-:W-:Y:S01]  /*9bf0*/  F2FP.TF32.F32.PACK_B R81, R81 ;  /* 0x00000051ff51723e */ /* 0x000fe200024050ff */
[----:B-1----:R-:W-:Y:S01]  /*9c00*/  FMUL R9, R46, R154 ;  /* 0x0000009a2e097220 */ /* 0x002fe20000400000 */
[----:B------:R-:W-:-:S02]  /*9c10*/  F2FP.TF32.F32.PACK_B R83, R83 ;  /* 0x00000053ff53723e */ /* 0x000fc400024050ff */
[----:B------:R0:W-:Y:S01]  /*9c20*/  @P0 STG.E desc[UR36][R6.64+0x80], R11 ;  /* 0x0000800b06000986 */ /* 0x0001e2000c101924 */
[----:B------:R-:W-:Y:S02]  /*9c30*/  ISETP.GT.AND P0, PT, R0, 0x28, P2 ;  /* 0x000000280000780c */ /* 0x000fe40001704270 */
[----:B------:R-:W-:Y:S02]  /*9c40*/  F2FP.TF32.F32.PACK_B R9, R9 ;  /* 0x00000009ff09723e */ /* 0x000fe400024050ff */
[----:B------:R-:W-:Y:S02]  /*9c50*/  F2FP.TF32.F32.PACK_B R21, R21 ;  /* 0x00000015ff15723e */ /* 0x000fe400024050ff */
[----:B------:R-:W-:Y:S02]  /*9c60*/  F2FP.TF32.F32.PACK_B R85, R85 ;  /* 0x00000055ff55723e */ /* 0x000fe400024050ff */
[----:B------:R-:W-:Y:S01]  /*9c70*/  F2FP.TF32.F32.PACK_B R87, R87 ;  /* 0x00000057ff57723e */ /* 0x000fe200024050ff */
[----:B0-----:R-:W-:-:S02]  /*9c80*/  @P4 IMAD.MOV.U32 R6, RZ, RZ, R14 ;  /* 0x000000ffff064224 */ /* 0x001fc400078e000e */
[----:B------:R-:W-:Y:S01]  /*9c90*/  FMUL R11, R48, R154 ;  /* 0x0000009a300b7220 */ /* 0x000fe20000400000 */
[----:B------:R-:W-:-:S04]  /*9ca0*/  @P4 IMAD.MOV.U32 R7, RZ, RZ, R15 ;  /* 0x000000ffff074224 */ /* 0x000fc800078e000f */
[----:B------:R-:W-:Y:S01]  /*9cb0*/  F2FP.TF32.F32.PACK_B R11, R11 ;  /* 0x0000000bff0b723e */ /* 0x000fe200024050ff */
[----:B------:R0:W-:Y:S01]  /*9cc0*/  @P4 STG.E desc[UR36][R6.64+0x84], R43 ;  /* 0x0000842b06004986 */ /* 0x0001e2000c101924 */
[----:B------:R-:W-:-:S03]  /*9cd0*/  ISETP.GT.AND P4, PT, R0, 0x29, P2 ;  /* 0x000000290000780c */ /* 0x000fc60001784270 */
[----:B------:R1:W-:Y:S01]  /*9ce0*/  @P5 STG.E desc[UR36][R4.64+0xa0], R3 ;  /* 0x0000a00304005986 */ /* 0x0003e2000c101924 */
[----:B------:R-:W-:-:S03]  /*9cf0*/  ISETP.GT.AND P5, PT, R0, 0x30, P1 ;  /* 0x000000300000780c */ /* 0x000fc60000fa4270 */
[----:B------:R-:W-:Y:S01]  /*9d00*/  @P3 STG.E desc[UR36][R4.64+0xa4], R45 ;  /* 0x0000a42d04003986 */ /* 0x000fe2000c101924 */
[----:B------:R-:W-:Y:S01]  /*9d10*/  ISETP.GT.AND P3, PT, R0, 0x31, P1 ;  /* 0x000000310000780c */ /* 0x000fe20000f64270 */
[----:B0-----:R-:W-:Y:S02]  /*9d20*/  @P0 IMAD.MOV.U32 R6, RZ, RZ, R14 ;  /* 0x000000ffff060224 */ /* 0x001fe400078e000e */
[----:B------:R-:W-:Y:S02]  /*9d30*/  @P0 IMAD.MOV.U32 R7, RZ, RZ, R15 ;  /* 0x000000ffff070224 */ /* 0x000fe400078e000f */
[----:B-1----:R-:W-:-:S03]  /*9d40*/  FMUL R3, R50, R154 ;  /* 0x0000009a32037220 */ /* 0x002fc60000400000 */
[----:B------:R0:W-:Y:S01]  /*9d50*/  @P0 STG.E desc[UR36][R6.64+0xa0], R9 ;  /* 0x0000a00906000986 */ /* 0x0001e2000c101924 */
[----:B------:R-:W-:Y:S02]  /*9d60*/  ISETP.GT.AND P0, PT, R0, 0x30, P2 ;  /* 0x000000300000780c */ /* 0x000fe40001704270 */
[----:B------:R-:W-:Y:S01]  /*9d70*/  F2FP.TF32.F32.PACK_B R3, R3 ;  /* 0x00000003ff03723e */ /* 0x000fe200024050ff */
[----:B0-----:R-:W-:Y:S02]  /*9d80*/  @P4 IMAD.MOV.U32 R6, RZ, RZ, R14 ;  /* 0x000000ffff064224 */ /* 0x001fe400078e000e */
        /* <DEDUP_REMOVED lines=69> */
[----:B------:R-:W-:Y:S01]  /*a1e0*/  @P3 STG.E desc[UR36][R4.64+0x144], R65 ;  /* 0x0001444104003986 */ /* 0x000fe2000c101924 */
[----:B------:R-:W-:-:S03]  /*a1f0*/  ISETP.GT.AND P3, PT, R0, 0x59, P1 ;  /* 0x000000590000780c */ /* 0x000fc60000f64270 */
[----:B------:R1:W-:Y:S01]  /*a200*/  @P5 STG.E desc[UR36][R4.64+0x140], R9 ;  /* 0x0001400904005986 */ /* 0x0003e2000c101924 */
[----:B------:R-:W-:Y:S01]  /*a210*/  ISETP.GT.AND P5, PT, R0, 0x58, P1 ;  /* 0x000000580000780c */ /* 0x000fe20000fa4270 */
[----:B0-----:R-:W-:Y:S02]  /*a220*/  @P0 IMAD.MOV.U32 R6, RZ, RZ, R14 ;  /* 0x000000ffff060224 */ /* 0x001fe400078e000e */
[----:B------:R-:W-:-:S05]  /*a230*/  @P0 IMAD.MOV.U32 R7, RZ, RZ, R15 ;  /* 0x000000ffff070224 */ /* 0x000fca00078e000f */
[----:B------:R0:W-:Y:S01]  /*a240*/  @P0 STG.E desc[UR36][R6.64+0x140], R11 ;  /* 0x0001400b06000986 */ /* 0x0001e2000c101924 */
[----:B------:R-:W-:Y:S01]  /*a250*/  ISETP.GT.AND P0, PT, R0, 0x58, P2 ;  /* 0x000000580000780c */ /* 0x000fe20001704270 */
[----:B-1----:R-:W-:-:S05]  /*a260*/  FMUL R9, R70, R154 ;  /* 0x0000009a46097220 */ /* 0x002fca0000400000 */
        /* <DEDUP_REMOVED lines=50> */
[----:B------:R-:W-:-:S05]  /*a590*/  @P4 IMAD.MOV.U32 R7, RZ, RZ, R15 ;  /* 0x000000ffff074224 */ /* 0x000fca00078e000f */
[----:B------:R0:W-:Y:S01]  /*a5a0*/  @P4 STG.E desc[UR36][R6.64+0x1a4], R79 ;  /* 0x0001a44f06004986 */ /* 0x0001e2000c101924 */
[----:B------:R-:W-:-:S03]  /*a5b0*/  ISETP.GT.AND P4, PT, R0, 0x71, P2 ;  /* 0x000000710000780c */ /* 0x000fc60001784270 */
[----:B------:R-:W-:Y:S01]  /*a5c0*/  @P3 STG.E desc[UR36][R4.64+0x1c0], R13 ;  /* 0x0001c00d04003986 */ /* 0x000fe2000c101924 */
[C---:B------:R-:W-:Y:S02]  /*a5d0*/  ISETP.GT.AND P3, PT, R0.reuse, 0x78, P1 ;  /* 0x000000780000780c */ /* 0x040fe40000f64270 */
[C---:B------:R-:W-:Y:S01]  /*a5e0*/  ISETP.GT.AND P1, PT, R0.reuse, 0x79, P1 ;  /* 0x000000790000780c */ /* 0x040fe20000f24270 */
[----:B------:R-:W-:Y:S01]  /*a5f0*/  @P5 STG.E desc[UR36][R4.64+0x1c4], R81 ;  /* 0x0001c45104005986 */ /* 0x000fe2000c101924 */
[C---:B------:R-:W-:Y:S02]  /*a600*/  ISETP.GT.AND P5, PT, R0.reuse, 0x78, P2 ;  /* 0x000000780000780c */ /* 0x040fe400017a4270 */
[----:B------:R-:W-:Y:S01]  /*a610*/  ISETP.GT.AND P2, PT, R0, 0x79, P2 ;  /* 0x000000790000780c */ /* 0x000fe20001744270 */
[----:B0-----:R-:W-:Y:S02]  /*a620*/  @P0 IMAD.MOV.U32 R6, RZ, RZ, R14 ;  /* 0x000000ffff060224 */ /* 0x001fe400078e000e */
[----:B------:R-:W-:-:S05]  /*a630*/  @P0 IMAD.MOV.U32 R7, RZ, RZ, R15 ;  /* 0x000000ffff070224 */ /* 0x000fca00078e000f */
[----:B------:R0:W-:Y:S02]  /*a640*/  @P0 STG.E desc[UR36][R6.64+0x1c0], R3 ;  /* 0x0001c00306000986 */ /* 0x0001e4000c101924 */
[----:B0-----:R-:W-:Y:S02]  /*a650*/  @P4 IMAD.MOV.U32 R6, RZ, RZ, R14 ;  /* 0x000000ffff064224 */ /* 0x001fe400078e000e */
[----:B------:R-:W-:-:S05]  /*a660*/  @P4 IMAD.MOV.U32 R7, RZ, RZ, R15 ;  /* 0x000000ffff074224 */ /* 0x000fca00078e000f */
[----:B------:R-:W-:Y:S04]  /*a670*/  @P4 STG.E desc[UR36][R6.64+0x1c4], R83 ;  /* 0x0001c45306004986 */ /* 0x000fe8000c101924 */
[----:B------:R-:W-:Y:S04]  /*a680*/  @P3 STG.E desc[UR36][R4.64+0x1e0], R21 ;  /* 0x0001e01504003986 */ /* 0x000fe8000c101924 */
[----:B------:R0:W-:Y:S02]  /*a690*/  @P1 STG.E desc[UR36][R4.64+0x1e4], R85 ;  /* 0x0001e45504001986 */ /* 0x0001e4000c101924 */
[----:B0-----:R-:W-:-:S02]  /*a6a0*/  @P5 IMAD.MOV.U32 R4, RZ, RZ, R14 ;  /* 0x000000ffff045224 */ /* 0x001fc400078e000e */
[----:B------:R-:W-:-:S05]  /*a6b0*/  @P5 IMAD.MOV.U32 R5, RZ, RZ, R15 ;  /* 0x000000ffff055224 */ /* 0x000fca00078e000f */
[----:B------:R0:W-:Y:S04]  /*a6c0*/  @P5 STG.E desc[UR36][R4.64+0x1e0], R9 ;  /* 0x0001e00904005986 */ /* 0x0001e8000c101924 */
[----:B------:R0:W-:Y:S02]  /*a6d0*/  @P2 STG.E desc[UR36][R14.64+0x1e4], R87 ;  /* 0x0001e4570e002986 */ /* 0x0001e4000c101924 */
.L_x_280:
[----:B------:R-:W-:Y:S05]  /*a6e0*/  BSYNC B0 ;  /* 0x0000000000007941 */ /* 0x000fea0003800000 */
.L_x_28:
[----:B------:R-:W-:Y:S01]  /*a6f0*/  ULDC UR4, c[0x0][0xc] ;  /* 0x0000030000047ab9 */ /* 0x000fe20000000800 */
[----:B------:R-:W-:Y:S01]  /*a700*/  ULDC UR5, c[0x0][0x10] ;  /* 0x0000040000057ab9 */ /* 0x000fe20000000800 */
[----:B---3--:R-:W3:Y:S01]  /*a710*/  LDC R3, c[0x0][0x14] ;  /* 0x00000500ff037b82 */ /* 0x008ee20000000800 */
[----:B------:R-:W-:Y:S01]  /*a720*/  UIMAD.WIDE.U32 UR4, UR4, UR5, URZ ;  /* 0x00000005040472a5 */ /* 0x000fe2000f8e003f */
[----:B------:R-:W-:Y:S01]  /*a730*/  PRMT R0, RZ, 0x7610, R0 ;  /* 0x00007610ff007816 */ /* 0x000fe20000000000 */
[----:B------:R-:W-:Y:S02]  /*a740*/  IMAD.MOV.U32 R153, RZ, RZ, -0x1 ;  /* 0xffffffffff997424 */ /* 0x000fe400078e00ff */
[----:B------:R-:W-:Y:S02]  /*a750*/  IMAD.MOV.U32 R23, RZ, RZ, -0x1 ;  /* 0xffffffffff177424 */ /* 0x000fe400078e00ff */
[----:B---3--:R-:W-:-:S04]  /*a760*/  IMAD.WIDE.U32 R16, R3, UR4, R16 ;  /* 0x0000000403107c25 */ /* 0x008fc8000f8e0010 */
[----:B------:R-:W-:Y:S01]  /*a770*/  IMAD R3, R3, UR5, RZ ;  /* 0x0000000503037c24 */ /* 0x000fe2000f8e02ff */
[----:B------:R-:W-:Y:S02]  /*a780*/  ULDC.64 UR4, c[0x0][0x650] ;  /* 0x0001940000047ab9 */ /* 0x000fe40000000a00 */
[----:B------:R-:W-:Y:S01]  /*a790*/  ISETP.GE.U32.AND P0, PT, R16, UR4, PT ;  /* 0x0000000410007c0c */ /* 0x000fe2000bf06070 */
[----:B------:R-:W-:-:S05]  /*a7a0*/  IMAD.IADD R17, R17, 0x1, R3 ;  /* 0x0000000111117824 */ /* 0x000fca00078e0203 */
[----:B------:R-:W-:-:S13]  /*a7b0*/  ISETP.GE.U32.AND.EX P0, PT, R17, UR5, PT, P0 ;  /* 0x0000000511007c0c */ /* 0x000fda000bf06100 */
[----:B------:R-:W-:Y:S05]  /*a7c0*/  @P0 BRA `(.L_x_281) ;  /* 0x0000000400640947 */ /* 0x000fea0003800000 */
[----:B------:R-:W3:Y:S01]  /*a7d0*/  S2R R12, SR_CTAID.X ;  /* 0x00000000000c7919 */ /* 0x000ee20000002500 */
[----:B0-2---:R-:W0:Y:S01]  /*a7e0*/  LDC.64 R10, c[0x0][0x628] ;  /* 0x00018a00ff0a7b82 */ /* 0x005e220000000a00 */
[----:B------:R-:W-:Y:S01]  /*a7f0*/  ULDC UR4, c[0x0][0x150] ;  /* 0x0000540000047ab9 */ /* 0x000fe20000000800 */
[----:B------:R-:W-:Y:S01]  /*a800*/  IMAD.MOV.U32 R8, RZ, RZ, R16 ;  /* 0x000000ffff087224 */ /* 0x000fe200078e0010 */
[----:B------:R-:W2:Y:S01]  /*a810*/  S2R R24, SR_CTAID.Y ;  /* 0x0000000000187919 */ /* 0x000ea20000002600 */
[----:B------:R-:W-:-:S04]  /*a820*/  IMAD.MOV.U32 R9, RZ, RZ, R17 ;  /* 0x000000ffff097224 */ /* 0x000fc800078e0011 */
[----:B------:R-:W1:Y:S08]  /*a830*/  LDC R21, c[0x0][0x144] ;  /* 0x00005100ff157b82 */ /* 0x000e700000000800 */
[----:B------:R-:W1:Y:S08]  /*a840*/  LDC R0, c[0x0][0x630] ;  /* 0x00018c00ff007b82 */ /* 0x000e700000000800 */
[----:B------:R-:W1:Y:S01]  /*a850*/  LDC.64 R14, c[0x0][0x620] ;  /* 0x00018800ff0e7b82 */ /* 0x000e620000000a00 */
[----:B0-----:R-:W-:-:S04]  /*a860*/  ISETP.NE.U32.AND P0, PT, R10, RZ, PT ;  /* 0x000000ff0a00720c */ /* 0x001fc80003f05070 */
[----:B------:R-:W-:Y:S02]  /*a870*/  ISETP.NE.AND.EX P0, PT, R11, RZ, PT, P0 ;  /* 0x000000ff0b00720c */ /* 0x000fe40003f05300 */
[----:B---3--:R-:W-:-:S05]  /*a880*/  I2FP.F32.U32 R3, R12 ;  /* 0x0000000c00037245 */ /* 0x008fca0000201000 */
[----:B------:R-:W-:-:S04]  /*a890*/  FMUL R3, R3, UR4 ;  /* 0x0000000403037c20 */ /* 0x000fc80008400000 */
[----:B------:R0:W3:Y:S02]  /*a8a0*/  F2I.U32.TRUNC.NTZ R20, R3 ;  /* 0x0000000300147305 */ /* 0x0000e4000020f000 */
[----:B--2---:R-:W-:Y:S05]  /*a8b0*/  @!P0 BRA `(.L_x_282) ;  /* 0x0000000000288947 */ /* 0x004fea0003800000 */
[----:B0-----:R-:W0:Y:S02]  /*a8c0*/  LDC R3, c[0x0][0x634] ;  /* 0x00018d00ff037b82 */ /* 0x001e240000000800 */
        /* <DEDUP_REMOVED lines=9> */
.L_x_282:
[----:B------:R-:W2:Y:S01]  /*a960*/  LDC.64 R28, c[0x0][0x640] ;  /* 0x00019000ff1c7b82 */ /* 0x000ea20000000a00 */
[-CC-:B-1----:R-:W-:Y:S01]  /*a970*/  SHF.R.U64 R23, R8, R0.reuse, R9.reuse ;  /* 0x0000000008177219 */ /* 0x182fe20000001209 */
[----:B---3--:R-:W-:Y:S01]  /*a980*/  IMAD.MOV R20, RZ, RZ, -R20 ;  /* 0x000000ffff147224 */ /* 0x008fe200078e0a14 */
[----:B------:R-:W-:Y:S01]  /*a990*/  SHF.R.U32.HI R0, RZ, R0, R9 ;  /* 0x00000000ff007219 */ /* 0x000fe20000011609 */
[----:B------:R-:W-:Y:S01]  /*a9a0*/  ULDC UR4, c[0x0][0x154] ;  /* 0x0000550000047ab9 */ /* 0x000fe20000000800 */
[----:B0-----:R-:W-:Y:S01]  /*a9b0*/  IADD3 R3, P0, RZ, -R23, RZ ;  /* 0x80000017ff037210 */ /* 0x001fe20007f1e0ff */
[----:B------:R-:W-:Y:S02]  /*a9c0*/  IMAD R21, R21, R20, R12 ;  /* 0x0000001415157224 */ /* 0x000fe400078e020c */
[----:B------:R-:W0:Y:S01]  /*a9d0*/  LDC R6, c[0x0][0x618] ;  /* 0x00018600ff067b82 */ /* 0x000e220000000800 */
[----:B------:R-:W-:Y:S02]  /*a9e0*/  IMAD.MOV.U32 R7, RZ, RZ, 0x1 ;  /* 0x00000001ff077424 */ /* 0x000fe400078e00ff */
[----:B------:R-:W-:-:S04]  /*a9f0*/  IMAD.X R5, RZ, RZ, ~R0, P0 ;  /* 0x000000ffff057224 */ /* 0x000fc800000e0e00 */
[-C--:B------:R-:W-:Y:S01]  /*aa00*/  IMAD R0, R5, R14.reuse, RZ ;  /* 0x0000000e05007224 */ /* 0x080fe200078e02ff */
[----:B------:R-:W1:Y:S01]  /*aa10*/  LDC R8, c[0x0][0x608] ;  /* 0x00018200ff087b82 */ /* 0x000e620000000800 */
[----:B------:R-:W-:-:S04]  /*aa20*/  IMAD.WIDE.U32 R4, R3, R14, R16 ;  /* 0x0000000e03047225 */ /* 0x000fc800078e0010 */
[----:B------:R-:W-:Y:S01]  /*aa30*/  IMAD R3, R3, R15, R0 ;  /* 0x0000000f03037224 */ /* 0x000fe200078e0200 */
[----:B------:R-:W-:Y:S02]  /*aa40*/  I2FP.F32.U32 R0, R24 ;  /* 0x0000001800007245 */ /* 0x000fe40000201000 */
[----:B------:R-:W3:Y:S01]  /*aa50*/  LDC R26, c[0x0][0x658] ;  /* 0x00019600ff1a7b82 */ /* 0x000ee20000000800 */
[----:B------:R-:W-:Y:S01]  /*aa60*/  IMAD.IADD R3, R5, 0x1, R3 ;  /* 0x0000000105037824 */ /* 0x000fe200078e0203 */
[----:B--2---:R-:W-:Y:S01]  /*aa70*/  ISETP.NE.U32.AND P0, PT, R28, RZ, PT ;  /* 0x000000ff1c00720c */ /* 0x004fe20003f05070 */
[----:B------:R-:W-:Y:S01]  /*aa80*/  FMUL R0, R0, UR4 ;  /* 0x0000000400007c20 */ /* 0x000fe20008400000 */
[----:B------:R-:W-:Y:S02]  /*aa90*/  IMAD.MOV.U32 R5, RZ, RZ, -0x1 ;  /* 0xffffffffff057424 */ /* 0x000fe400078e00ff */
[----:B------:R-:W-:Y:S01]  /*aaa0*/  ISETP.NE.AND.EX P0, PT, R29, RZ, PT, P0 ;  /* 0x000000ff1d00720c */ /* 0x000fe20003f05300 */
[----:B------:R2:W2:Y:S01]  /*aab0*/  F2I.U32.TRUNC.NTZ R13, R0 ;  /* 0x00000000000d7305 */ /* 0x0004a2000020f000 */
[----:B------:R-:W2:Y:S01]  /*aac0*/  LDC R15, c[0x0][0x148] ;  /* 0x00005200ff0f7b82 */ /* 0x000ea20000000800 */
[----:B0-----:R-:W-:-:S02]  /*aad0*/  SHF.R.U64 R12, R4, R6, R3 ;  /* 0x00000006040c7219 */ /* 0x001fc40000001203 */
[----:B------:R-:W-:-:S05]  /*aae0*/  SHF.R.U32.HI R3, RZ, R6, R3 ;  /* 0x00000006ff037219 */ /* 0x000fca0000011603 */
[----:B------:R-:W0:Y:S01]  /*aaf0*/  LDC R20, c[0x0][0x600] ;  /* 0x00018000ff147b82 */ /* 0x000e220000000800 */
[-CC-:B-1----:R-:W-:Y:S02]  /*ab00*/  SHF.R.U64 R10, R12, R8.reuse, R3.reuse ;  /* 0x000000080c0a7219 */ /* 0x182fe40000001203 */
[----:B------:R-:W-:-:S05]  /*ab10*/  SHF.R.U32.HI R3, RZ, R8, R3 ;  /* 0x00000008ff037219 */ /* 0x000fca0000011603 */
[----:B------:R-:W1:Y:S01]  /*ab20*/  LDC R27, c[0x0][0x648] ;  /* 0x00019200ff1b7b82 */ /* 0x000e620000000800 */
[-C--:B---3--:R-:W-:Y:S02]  /*ab30*/  SHF.L.U32 R4, R5, R26.reuse, RZ ;  /* 0x0000001a05047219 */ /* 0x088fe400000006ff */
[--C-:B------:R-:W-:Y:S02]  /*ab40*/  SHF.R.U64 R14, R10, R26, R3.reuse ;  /* 0x0000001a0a0e7219 */ /* 0x100fe40000001203 */
[----:B------:R-:W-:Y:S02]  /*ab50*/  LOP3.LUT R25, RZ, R4, RZ, 0x33, !PT ;  /* 0x00000004ff197212 */ /* 0x000fe400078e33ff */
[-C--:B------:R-:W-:Y:S01]  /*ab60*/  SHF.R.U32.HI R5, RZ, R26.reuse, R3 ;  /* 0x0000001aff057219 */ /* 0x080fe20000011603 */
[----:B------:R-:W3:Y:S01]  /*ab70*/  LDC R30, c[0x0][0x638] ;  /* 0x00018e00ff1e7b82 */ /* 0x000ee20000000800 */
[----:B------:R-:W-:Y:S01]  /*ab80*/  SHF.L.U32 R152, R7, R26, RZ ;  /* 0x0000001a07987219 */ /* 0x000fe200000006ff */
[----:B------:R-:W-:-:S06]  /*ab90*/  IMAD.MOV.U32 R4, RZ, RZ, R14 ;  /* 0x000000ffff047224 */ /* 0x000fcc00078e000e */
[----:B------:R-:W0:Y:S01]  /*aba0*/  LDC R31, c[0x0][0x610] ;  /* 0x00018400ff1f7b82 */ /* 0x000e220000000800 */
[----:B------:R-:W-:Y:S05]  /*abb0*/  @!P0 BRA `(.L_x_283) ;  /* 0x0000000000288947 */ /* 0x000fea0003800000 */
[----:B------:R-:W4:Y:S02]  /*abc0*/  LDC R3, c[0x0][0x64c] ;  /* 0x00019300ff037b82 */ /* 0x000f240000000800 */
[----:B----4-:R-:W-:-:S05]  /*abd0*/  IADD3 R3, P0, R14, R3, RZ ;  /* 0x000000030e037210 */ /* 0x010fca0007f1e0ff */
        /* <DEDUP_REMOVED lines=8> */
.L_x_283:
[----:B------:R-:W-:Y:S01]  /*ac60*/  ISETP.NE.AND P0, PT, R2, 0x1, PT ;  /* 0x000000010200780c */ /* 0x000fe20003f05270 */
[----:B0-----:R-:W-:Y:S01]  /*ac70*/  VIADD R7, R20, 0xffffffff ;  /* 0xffffffff14077836 */ /* 0x001fe20000000000 */
[----:B-12---:R-:W-:Y:S01]  /*ac80*/  SHF.R.U64 R0, R4, R27, R5 ;  /* 0x0000001b04007219 */ /* 0x006fe20000001205 */
[----:B------:R-:W-:Y:S01]  /*ac90*/  IMAD.MOV R13, RZ, RZ, -R13 ;  /* 0x000000ffff0d7224 */ /* 0x000fe200078e0a0d */
[----:B------:R-:W-:Y:S01]  /*aca0*/  LOP3.LUT R5, R10, R25, RZ, 0xc0, !PT ;  /* 0x000000190a057212 */ /* 0x000fe200078ec0ff */
[----:B------:R-:W-:Y:S02]  /*acb0*/  IMAD.MOV.U32 R4, RZ, RZ, 0x1 ;  /* 0x00000001ff047424 */ /* 0x000fe400078e00ff */
[----:B------:R-:W-:Y:S02]  /*acc0*/  IMAD.MOV R3, RZ, RZ, -R0 ;  /* 0x000000ffff037224 */ /* 0x000fe400078e0a00 */
[----:B------:R-:W-:Y:S01]  /*acd0*/  IMAD R152, R152, R0, R5 ;  /* 0x0000000098987224 */ /* 0x000fe200078e0205 */
[----:B------:R-:W-:Y:S01]  /*ace0*/  LOP3.LUT R5, R12, R7, RZ, 0xc0, !PT ;  /* 0x000000070c057212 */ /* 0x000fe200078ec0ff */
[----:B---3--:R-:W-:-:S02]  /*acf0*/  IMAD R0, R3, R30, R14 ;  /* 0x0000001e03007224 */ /* 0x008fc400078e020e */
[----:B------:R-:W-:Y:S02]  /*ad00*/  @P0 IMAD R21, R15, R13, R24 ;  /* 0x0000000d0f150224 */ /* 0x000fe400078e0218 */
[----:B------:R-:W-:Y:S01]  /*ad10*/  IMAD R3, R0, R20, R5 ;  /* 0x0000001400037224 */ /* 0x000fe200078e0205 */
[----:B------:R-:W-:Y:S01]  /*ad20*/  PRMT R0, R4, 0x7610, R0 ;  /* 0x0000761004007816 */ /* 0x000fe20000000000 */
[----:B------:R-:W-:-:S05]  /*ad30*/  IMAD R152, R152, R31, R21 ;  /* 0x0000001f98987224 */ /* 0x000fca00078e0215 */
[----:B------:R-:W-:Y:S02]  /*ad40*/  SEL R153, R3, R152, !P0 ;  /* 0x0000009803997207 */ /* 0x000fe40004000000 */
[----:B------:R-:W-:-:S07]  /*ad50*/  SEL R152, R152, R3, !P0 ;  /* 0x0000000398987207 */ /* 0x000fce0004000000 */
.L_x_281:
[----:B------:R-:W-:-:S13]  /*ad60*/  LOP3.LUT P0, RZ, R0, 0xff, RZ, 0xc0, !PT ;  /* 0x000000ff00ff7812 */ /* 0x000fda000780c0ff */
[----:B------:R-:W-:Y:S05]  /*ad70*/  @P0 BRA `(.L_x_284) ;  /* 0xffffff60005c0947 */ /* 0x000fea000383ffff */
[----:B------:R-:W-:Y:S05]  /*ad80*/  EXIT ;  /* 0x000000000000794d */ /* 0x000fea0003800000 */
.L_x_3:
[----:B0-----:R-:W-:Y:S01]  /*ad90*/  ULDC.64 UR4, c[0x0][0x650] ;  /* 0x0001940000047ab9 */ /* 0x001fe20000000a00 */
        /* <DEDUP_REMOVED lines=25> */
.L_x_286:
[--C-:B------:R-:W-:Y:S01]  /*af30*/  SHF.R.U64 R12, R10, R14, R11.reuse ;  /* 0x0000000e0a0c7219 */ /* 0x100fe2000000120b */
[----:B------:R-:W0:Y:S01]  /*af40*/  LDC R22, c[0x0][0x618] ;  /* 0x00018600ff167b82 */ /* 0x000e220000000800 */
[----:B------:R-:W-:Y:S01]  /*af50*/  I2FP.F32.U32 R6, R4 ;  /* 0x0000000400067245 */ /* 0x000fe20000201000 */
[----:B------:R-:W-:Y:S01]  /*af60*/  ULDC UR4, c[0x0][0x150] ;  /* 0x0000540000047ab9 */ /* 0x000fe20000000800 */
[----:B------:R-:W-:Y:S02]  /*af70*/  SHF.R.U32.HI R5, RZ, R14, R11 ;  /* 0x0000000eff057219 */ /* 0x000fe4000001160b */
[----:B------:R-:W-:Y:S01]  /*af80*/  IADD3 R9, P0, RZ, -R12, RZ ;  /* 0x8000000cff097210 */ /* 0x000fe20007f1e0ff */
[----:B------:R-:W-:Y:S01]  /*af90*/  FMUL R11, R6, UR4 ;  /* 0x00000004060b7c20 */ /* 0x000fe20008400000 */
[----:B------:R-:W-:Y:S01]  /*afa0*/  ULDC UR4, c[0x0][0x154] ;  /* 0x0000550000047ab9 */ /* 0x000fe20000000800 */
[----:B------:R-:W1:Y:S02]  /*afb0*/  LDC.64 R24, c[0x0][0x640] ;  /* 0x00019000ff187b82 */ /* 0x000e640000000a00 */
[----:B------:R-:W-:-:S02]  /*afc0*/  IMAD.X R5, RZ, RZ, ~R5, P0 ;  /* 0x000000ffff057224 */ /* 0x000fc400000e0e05 */
[----:B------:R-:W2:Y:S01]  /*afd0*/  F2I.U32.TRUNC.NTZ R11, R11 ;  /* 0x0000000b000b7305 */ /* 0x000ea2000020f000 */
[----:B------:R-:W-:-:S03]  /*afe0*/  IMAD.WIDE.U32 R6, R9, R20, R16 ;  /* 0x0000001409067225 */ /* 0x000fc600078e0010 */
[----:B------:R-:W3:Y:S01]  /*aff0*/  LDC R13, c[0x0][0x144] ;  /* 0x00005100ff0d7b82 */ /* 0x000ee20000000800 */
[----:B------:R-:W-:-:S04]  /*b000*/  IMAD R8, R5, R20, RZ ;  /* 0x0000001405087224 */ /* 0x000fc800078e02ff */
[----:B------:R-:W-:Y:S02]  /*b010*/  IMAD R5, R9, R21, R8 ;  /* 0x0000001509057224 */ /* 0x000fe400078e0208 */
[----:B------:R-:W-:Y:S01]  /*b020*/  IMAD.MOV.U32 R8, RZ, RZ, -0x1 ;  /* 0xffffffffff087424 */ /* 0x000fe200078e00ff */
[----:B------:R-:W4:Y:S01]  /*b030*/  LDC R14, c[0x0][0x608] ;  /* 0x00018200ff0e7b82 */ /* 0x000f220000000800 */
[----:B------:R-:W-:Y:S01]  /*b040*/  IMAD.IADD R5, R7, 0x1, R5 ;  /* 0x0000000107057824 */ /* 0x000fe200078e0205 */
[----:B------:R-:W-:-:S04]  /*b050*/  I2FP.F32.U32 R7, R3 ;  /* 0x0000000300077245 */ /* 0x000fc80000201000 */
[-C--:B0-----:R-:W-:Y:S01]  /*b060*/  SHF.R.U64 R10, R6, R22.reuse, R5 ;  /* 0x00000016060a7219 */ /* 0x081fe20000001205 */
[----:B--2---:R-:W-:Y:S01]  /*b070*/  IMAD.MOV R6, RZ, RZ, -R11 ;  /* 0x000000ffff067224 */ /* 0x004fe200078e0a0b */
[----:B------:R-:W0:Y:S01]  /*b080*/  LDC R9, c[0x0][0x658] ;  /* 0x00019600ff097b82 */ /* 0x000e220000000800 */
[----:B-1----:R-:W-:Y:S01]  /*b090*/  ISETP.NE.U32.AND P0, PT, R24, RZ, PT ;  /* 0x000000ff1800720c */ /* 0x002fe20003f05070 */
[----:B------:R-:W-:Y:S01]  /*b0a0*/  FMUL R7, R7, UR4 ;  /* 0x0000000407077c20 */ /* 0x000fe20008400000 */
[----:B------:R-:W-:Y:S02]  /*b0b0*/  SHF.R.U32.HI R5, RZ, R22, R5 ;  /* 0x00000016ff057219 */ /* 0x000fe40000011605 */
[----:B------:R-:W-:-:S03]  /*b0c0*/  ISETP.NE.AND.EX P0, PT, R25, RZ, PT, P0 ;  /* 0x000000ff1900720c */ /* 0x000fc60003f05300 */
[----:B------:R-:W1:Y:S01]  /*b0d0*/  LDC R20, c[0x0][0x148] ;  /* 0x00005200ff147b82 */ /* 0x000e620000000800 */
[----:B---3--:R-:W-:Y:S02]  /*b0e0*/  IMAD R23, R13, R6, R4 ;  /* 0x000000060d177224 */ /* 0x008fe400078e0204 */
[----:B------:R-:W-:-:S05]  /*b0f0*/  IMAD.MOV.U32 R6, RZ, RZ, 0x1 ;  /* 0x00000001ff067424 */ /* 0x000fca00078e00ff */
[----:B------:R-:W2:Y:S01]  /*b100*/  LDC R21, c[0x0][0x600] ;  /* 0x00018000ff157b82 */ /* 0x000ea20000000800 */
[-CC-:B----4-:R-:W-:Y:S02]  /*b110*/  SHF.R.U64 R13, R10, R14.reuse, R5.reuse ;  /* 0x0000000e0a0d7219 */ /* 0x190fe40000001205 */
[----:B------:R-:W-:Y:S02]  /*b120*/  SHF.R.U32.HI R4, RZ, R14, R5 ;  /* 0x0000000eff047219 */ /* 0x000fe40000011605 */
[----:B------:R3:W4:Y:S03]  /*b130*/  F2I.U32.TRUNC.NTZ R14, R7 ;  /* 0x00000007000e7305 */ /* 0x000726000020f000 */
[----:B------:R-:W1:Y:S01]  /*b140*/  LDC R26, c[0x0][0x648] ;  /* 0x00019200ff1a7b82 */ /* 0x000e620000000800 */
[-C--:B0-----:R-:W-:Y:S02]  /*b150*/  SHF.R.U64 R15, R13, R9.reuse, R4 ;  /* 0x000000090d0f7219 */ /* 0x081fe40000001204 */
[----:B------:R-:W-:-:S02]  /*b160*/  SHF.L.U32 R8, R8, R9, RZ ;  /* 0x0000000908087219 */ /* 0x000fc400000006ff */
[-C--:B------:R-:W-:Y:S01]  /*b170*/  SHF.R.U32.HI R5, RZ, R9.reuse, R4 ;  /* 0x00000009ff057219 */ /* 0x080fe20000011604 */
[----:B------:R-:W-:Y:S01]  /*b180*/  IMAD.MOV.U32 R4, RZ, RZ, R15 ;  /* 0x000000ffff047224 */ /* 0x000fe200078e000f */
[----:B------:R-:W-:Y:S01]  /*b190*/  SHF.L.U32 R22, R6, R9, RZ ;  /* 0x0000000906167219 */ /* 0x000fe200000006ff */
[----:B------:R-:W0:Y:S01]  /*b1a0*/  LDC R27, c[0x0][0x638] ;  /* 0x00018e00ff1b7b82 */ /* 0x000e220000000800 */
[----:B------:R-:W-:-:S07]  /*b1b0*/  LOP3.LUT R28, RZ, R8, RZ, 0x33, !PT ;  /* 0x00000008ff1c7212 */ /* 0x000fce00078e33ff */
        /* <DEDUP_REMOVED lines=12> */
.L_x_287:
[----:B------:R-:W-:Y:S01]  /*b280*/  ISETP.NE.AND P0, PT, R2, 0x1, PT ;  /* 0x000000010200780c */ /* 0x000fe20003f05270 */
[----:B--2---:R-:W-:Y:S01]  /*b290*/  VIADD R7, R21, 0xffffffff ;  /* 0xffffffff15077836 */ /* 0x004fe20000000000 */
[----:B-1----:R-:W-:Y:S01]  /*b2a0*/  SHF.R.U64 R5, R4, R26, R5 ;  /* 0x0000001a04057219 */ /* 0x002fe20000001205 */
[----:B------:R-:W-:Y:S01]  /*b2b0*/  IMAD.MOV R14, RZ, RZ, -R14 ;  /* 0x000000ffff0e7224 */ /* 0x000fe200078e0a0e */
[----:B------:R-:W-:Y:S01]  /*b2c0*/  LOP3.LUT R4, R13, R28, RZ, 0xc0, !PT ;  /* 0x0000001c0d047212 */ /* 0x000fe200078ec0ff */
[----:B------:R-:W-:Y:S01]  /*b2d0*/  IMAD.MOV.U32 R8, RZ, RZ, R12 ;  /* 0x000000ffff087224 */ /* 0x000fe200078e000c */
[----:B------:R-:W-:Y:S01]  /*b2e0*/  LOP3.LUT R10, R10, R7, RZ, 0xc0, !PT ;  /* 0x000000070a0a7212 */ /* 0x000fe200078ec0ff */
[----:B------:R-:W-:Y:S02]  /*b2f0*/  IMAD.MOV R6, RZ, RZ, -R5 ;  /* 0x000000ffff067224 */ /* 0x000fe400078e0a05 */
[----:B------:R-:W-:-:S04]  /*b300*/  IMAD R4, R22, R5, R4 ;  /* 0x0000000516047224 */ /* 0x000fc800078e0204 */
[----:B------:R-:W-:Y:S02]  /*b310*/  @P0 IMAD R23, R20, R14, R3 ;  /* 0x0000000e14170224 */ /* 0x000fe400078e0203 */
[----:B0-----:R-:W-:Y:S02]  /*b320*/  IMAD R3, R6, R27, R15 ;  /* 0x0000001b06037224 */ /* 0x001fe400078e020f */
[----:B------:R-:W-:Y:S02]  /*b330*/  IMAD R7, R4, R29, R23 ;  /* 0x0000001d04077224 */ /* 0x000fe400078e0217 */
[----:B------:R-:W-:Y:S02]  /*b340*/  IMAD R4, R3, R21, R10 ;  /* 0x0000001503047224 */ /* 0x000fe400078e020a */
[----:B------:R-:W-:-:S03]  /*b350*/  IMAD.MOV.U32 R6, RZ, RZ, 0x1 ;  /* 0x00000001ff067424 */ /* 0x000fc600078e00ff */
[----:B------:R-:W-:Y:S02]  /*b360*/  SEL R9, R4, R7, !P0 ;  /* 0x0000000704097207 */ /* 0x000fe40004000000 */
[----:B------:R-:W-:-:S07]  /*b370*/  SEL R7, R7, R4, !P0 ;  /* 0x0000000407077207 */ /* 0x000fce0004000000 */
.L_x_285:
[----:B------:R-:W-:-:S08]  /*b380*/  NOP ;  /* 0x0000000000007918 */ /* 0x000fd00000000000 */
[----:B------:R-:W0:-:S00]  /*b390*/  USETMAXREG.DEALLOC.CTAPOOL 0x28 ;  /* 0x00000028000079c8 */ /* 0x000e0000080e0500 */
[----:B0-----:R-:W-:-:S13]  /*b3a0*/  ISETP.NE.AND P0, PT, R0, RZ, PT ;  /* 0x000000ff0000720c */ /* 0x001fda0003f05270 */
[----:B------:R-:W-:Y:S05]  /*b3b0*/  @P0 EXIT ;  /* 0x000000000000094d */ /* 0x000fea0003800000 */
[----:B------:R-:W-:Y:S01]  /*b3c0*/  LOP3.LUT P0, RZ, R6, 0xff, RZ, 0xc0, !PT ;  /* 0x000000ff06ff7812 */ /* 0x000fe2000780c0ff */
[----:B------:R-:W-:Y:S02]  /*b3d0*/  IMAD.MOV.U32 R3, RZ, RZ, 0x1 ;  /* 0x00000001ff037424 */ /* 0x000fe400078e00ff */
[----:B------:R-:W-:-:S10]  /*b3e0*/  IMAD.MOV.U32 R0, RZ, RZ, RZ ;  /* 0x000000ffff007224 */ /* 0x000fd400078e00ff */
[----:B------:R-:W-:Y:S05]  /*b3f0*/  @!P0 BRA `(.L_x_288) ;  /* 0x0000000c00648947 */ /* 0x000fea0003800000 */
[----:B------:R-:W0:Y:S01]  /*b400*/  LDC R0, c[0x0][0x28c] ;  /* 0x0000a300ff007b82 */ /* 0x000e220000000800 */
[----:B------:R-:W-:Y:S01]  /*b410*/  ULDC UR5, c[0x0][0x658] ;  /* 0x0001960000057ab9 */ /* 0x000fe20000000800 */
[----:B------:R-:W-:Y:S01]  /*b420*/  UMOV UR7, 0xffffffff ;  /* 0xffffffff00077882 */ /* 0x000fe20000000000 */
[----:B------:R-:W-:Y:S01]  /*b430*/  ULDC UR6, c[0x0][0xc] ;  /* 0x0000030000067ab9 */ /* 0x000fe20000000800 */
[----:B------:R-:W-:Y:S01]  /*b440*/  USHF.L.U32 UR9, UR7, UR5, URZ ;  /* 0x0000000507097299 */ /* 0x000fe2000800063f */
[C---:B------:R-:W-:Y:S01]  /*b450*/  LOP3.LUT P2, RZ, R18.reuse, 0x7f, RZ, 0xc0, !PT ;  /* 0x0000007f12ff7812 */ /* 0x040fe2000784c0ff */
[----:B------:R-:W-:Y:S01]  /*b460*/  UMOV UR8, 0x1 ;  /* 0x0000000100087882 */ /* 0x000fe20000000000 */
[----:B------:R-:W-:Y:S01]  /*b470*/  ULDC UR7, c[0x0][0x10] ;  /* 0x0000040000077ab9 */ /* 0x000fe20000000800 */
[----:B------:R-:W-:Y:S01]  /*b480*/  LOP3.LUT P0, RZ, R18, 0x1f, RZ, 0xc0, !PT ;  /* 0x0000001f12ff7812 */ /* 0x000fe2000780c0ff */
[----:B------:R-:W-:Y:S01]  /*b490*/  UIMAD.WIDE.U32 UR6, UR6, UR7, URZ ;  /* 0x00000007060672a5 */ /* 0x000fe2000f8e003f */
[----:B------:R-:W-:Y:S01]  /*b4a0*/  BSSY B0, `(.L_x_288) ;  /* 0x00000ce000007945 */ /* 0x000fe20003800000 */
[----:B------:R-:W-:Y:S01]  /*b4b0*/  USHF.L.U32 UR5, UR8, UR5, URZ ;  /* 0x0000000508057299 */ /* 0x000fe2000800063f */
[----:B------:R-:W-:Y:S01]  /*b4c0*/  IMAD.MOV.U32 R11, RZ, RZ, 0x1 ;  /* 0x00000001ff0b7424 */ /* 0x000fe200078e00ff */
[----:B------:R-:W-:Y:S01]  /*b4d0*/  LOP3.LUT R18, R19, 0x2, RZ, 0xfc, !PT ;  /* 0x0000000213127812 */ /* 0x000fe200078efcff */
[----:B------:R-:W-:Y:S01]  /*b4e0*/  ULDC UR8, c[0x0][0x14] ;  /* 0x0000050000087ab9 */ /* 0x000fe20000000800 */
[----:B------:R-:W-:Y:S01]  /*b4f0*/  PLOP3.LUT P0, PT, P0, P2, PT, 0x8a, 0x0 ;  /* 0x000000000000781c */ /* 0x000fe20000705172 */
[----:B------:R-:W-:-:S02]  /*b500*/  UIMAD.WIDE.U32 UR30, UR6, UR8, URZ ;  /* 0x00000008061e72a5 */ /* 0x000fc4000f8e003f */
[----:B------:R-:W-:Y:S01]  /*b510*/  UIMAD UR7, UR7, UR8, URZ ;  /* 0x00000008070772a4 */ /* 0x000fe2000f8e023f */
[----:B------:R-:W-:Y:S01]  /*b520*/  ULDC UR4, c[0x0][0x600] ;  /* 0x0001800000047ab9 */ /* 0x000fe20000000800 */
[----:B------:R-:W-:Y:S02]  /*b530*/  ULOP3.LUT UR6, URZ, UR9, URZ, 0x33, !UPT ;  /* 0x000000093f067292 */ /* 0x000fe4000f8e333f */
[----:B------:R-:W-:Y:S01]  /*b540*/  UIADD3 UR4, UR4, -0x1, URZ ;  /* 0xffffffff04047890 */ /* 0x000fe2000fffe03f */
[----:B0-----:R-:W-:Y:S01]  /*b550*/  VIADD R0, R0, 0x3f ;  /* 0x0000003f00007836 */ /* 0x001fe20000000000 */
[----:B------:R-:W-:Y:S01]  /*b560*/  UIADD3 UR7, UR31, UR7, URZ ;  /* 0x000000071f077290 */ /* 0x000fe2000fffe03f */
[----:B------:R-:W-:-:S03]  /*b570*/  ULDC.64 UR38, c[0x0][0x198] ;  /* 0x0000660000267ab9 */ /* 0x000fc60000000a00 */
[----:B------:R-:W-:-:S04]  /*b580*/  SHF.R.S32.HI R3, RZ, 0x1f, R0 ;  /* 0x0000001fff037819 */ /* 0x000fc80000011400 */
[----:B------:R-:W-:Y:S01]  /*b590*/  LEA.HI R3, R3, R0, RZ, 0x6 ;  /* 0x0000000003037211 */ /* 0x000fe200078f30ff */
[----:B------:R-:W-:-:S03]  /*b5a0*/  IMAD.MOV.U32 R0, RZ, RZ, RZ ;  /* 0x000000ffff007224 */ /* 0x000fc600078e00ff */
[----:B------:R-:W-:Y:S01]  /*b5b0*/  SHF.R.S32.HI R13, RZ, 0x6, R3 ;  /* 0x00000006ff0d7819 */ /* 0x000fe20000011403 */
[----:B------:R-:W-:-:S04]  /*b5c0*/  IMAD.MOV.U32 R3, RZ, RZ, 0x1 ;  /* 0x00000001ff037424 */ /* 0x000fc800078e00ff */
[----:B------:R-:W-:-:S07]  /*b5d0*/  VIADD R10, R13, 0x1 ;  /* 0x000000010d0a7836 */ /* 0x000fce0000000000 */
.L_x_300:
[----:B------:R-:W-:-:S03]  /*b5e0*/  UMOV UR8, 0xffffffff ;  /* 0xffffffff00087882 */ /* 0x000fc60000000000 */
[----:B------:R-:W-:Y:S05]  /*b5f0*/  BRA.DIV UR8, `(.L_x_289) ;  /* 0x0000000e08887947 */ /* 0x000fea000b800000 */
[----:B------:R-:W-:-:S13]  /*b600*/  ELECT P6, URZ, PT ;  /* 0x00000000003f782f */ /* 0x000fda00038c0000 */
.L_x_309:
[----:B------:R-:W0:Y:S01]  /*b610*/  LDC R4, c[0x0][0x28c] ;  /* 0x0000a300ff047b82 */ /* 0x000e220000000800 */
[----:B------:R-:W-:Y:S01]  /*b620*/  BSSY B1, `(.L_x_290) ;  /* 0x0000043000017945 */ /* 0x000fe20003800000 */
[----:B0-----:R-:W-:-:S13]  /*b630*/  ISETP.LT.OR P6, PT, R4, 0x1, !P6 ;  /* 0x000000010400780c */ /* 0x001fda00077c1670 */
[----:B------:R-:W-:Y:S05]  /*b640*/  @P6 BRA `(.L_x_291) ;  /* 0x0000000400006947 */ /* 0x000fea0003800000 */
[----:B------:R-:W-:Y:S02]  /*b650*/  IMAD.SHL.U32 R14, R7, 0x100, RZ ;  /* 0x00000100070e7824 */ /* 0x000fe400078e00ff */
[----:B------:R-:W-:Y:S02]  /*b660*/  IMAD.SHL.U32 R15, R9, 0x80, RZ ;  /* 0x00000080090f7824 */ /* 0x000fe400078e00ff */
[----:B------:R-:W-:Y:S02]  /*b670*/  IMAD.MOV.U32 R20, RZ, RZ, RZ ;  /* 0x000000ffff147224 */ /* 0x000fe400078e00ff */
[----:B------:R-:W-:Y:S02]  /*b680*/  IMAD.MOV.U32 R4, RZ, RZ, R10 ;  /* 0x000000ffff047224 */ /* 0x000fe400078e000a */
[----:B------:R-:W-:Y:S02]  /*b690*/  IMAD.MOV.U32 R5, RZ, RZ, R3 ;  /* 0x000000ffff057224 */ /* 0x000fe400078e0003 */
[----:B------:R-:W-:-:S07]  /*b6a0*/  IMAD.MOV.U32 R6, RZ, RZ, R0 ;  /* 0x000000ffff067224 */ /* 0x000fce00078e0000 */
.L_x_295:
[----:B------:R-:W0:Y:S01]  /*b6b0*/  S2R R12, SR_CgaCtaId ;  /* 0x00000000000c7919 */ /* 0x000e220000008800 */
[----:B------:R-:W-:Y:S01]  /*b6c0*/  MOV R7, 0x400 ;  /* 0x0000040000077802 */ /* 0x000fe20000000f00 */
[----:B------:R-:W1:Y:S03]  /*b6d0*/  @!P2 LDC R9, c[0x0][0x500] ;  /* 0x00014000ff09ab82 */ /* 0x000e660000000800 */
[----:B0-----:R-:W-:Y:S02]  /*b6e0*/  LEA R21, R12, R7, 0x18 ;  /* 0x000000070c157211 */ /* 0x001fe400078ec0ff */
[----:B------:R-:W-:-:S03]  /*b6f0*/  SHF.L.U32 R7, R5, 0x1f, RZ ;  /* 0x0000001f05077819 */ /* 0x000fc600000006ff */
[----:B------:R-:W-:-:S04]  /*b700*/  IMAD R12, R6, 0x8, R21 ;  /* 0x00000008060c7824 */ /* 0x000fc800078e0215 */
[----:B------:R-:W0:Y:S02]  /*b710*/  SYNCS.PHASECHK.TRANS64.TRYWAIT P1, [R12+URZ+0x10], R7 ;  /* 0x000010070c0075a7 */ /* 0x000e24000802017f */
[----:B01----:R-:W-:Y:S05]  /*b720*/  @!P1 BRA `(.L_x_292) ;  /* 0x0000000c005c9947 */ /* 0x003fea0003800000 */
.L_x_310:
[----:B0-----:R-:W-:Y:S01]  /*b730*/  PRMT R7, R18, 0x9910, RZ ;  /* 0x0000991012077816 */ /* 0x001fe200000000ff */
[----:B------:R0:W-:Y:S03]  /*b740*/  @!P2 SYNCS.ARRIVE.TRANS64 RZ, [R12+URZ], R9 ;  /* 0x000000090cffa9a7 */ /* 0x0001e6000800003f */
[----:B------:R-:W-:-:S13]  /*b750*/  ISETP.NE.AND P1, PT, R7, 0x2, PT ;  /* 0x000000020700780c */ /* 0x000fda0003f25270 */
[----:B0-----:R-:W-:Y:S05]  /*b760*/  @P1 BRA `(.L_x_293) ;  /* 0x0000000000041947 */ /* 0x001fea0003800000 */
[----:B------:R-:W-:Y:S01]  /*b770*/  BPT.TRAP 0x1 ;  /* 0x000000040000795c */ /* 0x000fe20000300000 */
.L_x_293:
[----:B------:R-:W-:Y:S05]  /*b780*/  @P0 BRA `(.L_x_294) ;  /* 0x0000000000040947 */ /* 0x000fea0003800000 */
[----:B------:R-:W-:Y:S01]  /*b790*/  BPT.TRAP 0x1 ;  /* 0x000000040000795c */ /* 0x000fe20000300000 */
.L_x_294:
[--C-:B------:R-:W-:Y:S01]  /*b7a0*/  IMAD R7, R6, 0x10000, R21.reuse ;  /* 0x0001000006077824 */ /* 0x100fe200078e0215 */
[----:B------:R-:W-:Y:S01]  /*b7b0*/  R2UR UR34, R20 ;  /* 0x00000000142272ca */ /* 0x000fe200000e0000 */
[----:B------:R-:W-:Y:S01]  /*b7c0*/  IMAD R21, R6, 0x8000, R21 ;  /* 0x0000800006157824 */ /* 0x000fe200078e0215 */
[----:B------:R-:W-:Y:S01]  /*b7d0*/  R2UR UR33, R12 ;  /* 0x000000000c2172ca */ /* 0x000fe200000e0000 */
[----:B------:R-:W-:Y:S01]  /*b7e0*/  VIADD R4, R4, 0xffffffff ;  /* 0xffffffff04047836 */ /* 0x000fe20000000000 */
[----:B------:R-:W-:Y:S01]  /*b7f0*/  R2UR UR24, R7 ;  /* 0x00000000071872ca */ /* 0x000fe200000e0000 */
[----:B------:R-:W-:Y:S01]  /*b800*/  UIADD3 UR14, UP0, UR38, 0xf0, URZ ;  /* 0x000000f0260e7890 */ /* 0x000fe2000ff1e03f */
[----:B------:R-:W-:Y:S01]  /*b810*/  R2UR UR8, R21 ;  /* 0x00000000150872ca */ /* 0x000fe200000e0000 */
[----:B------:R-:W-:Y:S01]  /*b820*/  UIADD3 UR40, UP1, UR38, 0x1f0, URZ ;  /* 0x000001f026287890 */ /* 0x000fe2000ff3e03f */
[----:B------:R-:W-:Y:S01]  /*b830*/  R2UR UR36, R8 ;  /* 0x00000000082472ca */ /* 0x000fe200000e0000 */
[----:B------:R-:W-:Y:S01]  /*b840*/  UIADD3.X UR15, URZ, UR39, URZ, UP0, !UPT ;  /* 0x000000273f0f7290 */ /* 0x000fe200087fe43f */
[----:B------:R-:W-:Y:S01]  /*b850*/  R2UR UR35, R14 ;  /* 0x000000000e2372ca */ /* 0x000fe200000e0000 */
[----:B------:R-:W-:Y:S01]  /*b860*/  UIADD3.X UR41, URZ, UR39, URZ, UP1, !UPT ;  /* 0x000000273f297290 */ /* 0x000fe20008ffe43f */
[----:B------:R-:W-:Y:S01]  /*b870*/  R2UR UR19, R15 ;  /* 0x000000000f1372ca */ /* 0x000fe200000e0000 */
[----:B------:R-:W-:Y:S01]  /*b880*/  UIADD3 UR26, UR34, 0x20, URZ ;  /* 0x00000020221a7890 */ /* 0x000fe2000fffe03f */
[----:B------:R-:W-:Y:S01]  /*b890*/  ISETP.GT.AND P3, PT, R4, 0x1, PT ;  /* 0x000000010400780c */ /* 0x000fe20003f64270 */
[----:B------:R-:W-:Y:S01]  /*b8a0*/  VIADD R6, R6, 0x1 ;  /* 0x0000000106067836 */ /* 0x000fe20000000000 */
[----:B------:R-:W-:Y:S01]  /*b8b0*/  UMOV UR22, 0x0 ;  /* 0x0000000000167882 */ /* 0x000fe20000000000 */
[----:B------:R-:W-:Y:S01]  /*b8c0*/  UIADD3 UR32, UR24, 0x100, URZ ;  /* 0x0000010018207890 */ /* 0x000fe2000fffe03f */
[----:B------:R-:W-:Y:S01]  /*b8d0*/  VIADD R20, R20, 0x40 ;  /* 0x0000004014147836 */ /* 0x000fe20000000000 */
[----:B------:R-:W-:Y:S01]  /*b8e0*/  UIADD3 UR24, UR24, 0x8100, URZ ;  /* 0x0000810018187890 */ /* 0x000fe2000fffe03f */
[----:B------:R-:W-:Y:S01]  /*b8f0*/  ISETP.NE.AND P1, PT, R6, 0x2, PT ;  /* 0x000000020600780c */ /* 0x000fe20003f25270 */
[----:B------:R-:W-:-:S02]  /*b900*/  UIADD3 UR16, UR8, 0x20100, URZ ;  /* 0x0002010008107890 */ /* 0x000fc4000fffe03f */
[----:B------:R-:W-:Y:S01]  /*b910*/  UIADD3 UR8, UR8, 0x24100, URZ ;  /* 0x0002410008087890 */ /* 0x000fe2000fffe03f */
[----:B------:R-:W-:Y:S01]  /*b920*/  SEL R12, RZ, 0x1, P1 ;  /* 0x00000001ff0c7807 */ /* 0x000fe20000800000 */
[----:B------:R-:W-:Y:S01]  /*b930*/  UMOV UR23, 0x10000000 ;  /* 0x1000000000177882 */ /* 0x000fe20000000000 */
[----:B------:R-:W-:Y:S01]  /*b940*/  UMOV UR25, UR33 ;  /* 0x0000002100197c82 */ /* 0x000fe20008000000 */
[----:B------:R-:W-:Y:S01]  /*b950*/  UMOV UR28, UR36 ;  /* 0x00000024001c7c82 */ /* 0x000fe20008000000 */
[----:B------:R-:W-:Y:S01]  /*b960*/  UMOV UR27, UR35 ;  /* 0x00000023001b7c82 */ /* 0x000fe20008000000 */
[----:B------:R-:W-:Y:S01]  /*b970*/  UMOV UR17, UR33 ;  /* 0x0000002100117c82 */ /* 0x000fe20008000000 */
[----:B------:R-:W-:Y:S01]  /*b980*/  UMOV UR18, UR34 ;  /* 0x0000002200127c82 */ /* 0x000fe20008000000 */
[----:B------:R-:W-:Y:S01]  /*b990*/  UMOV UR20, UR36 ;  /* 0x0000002400147c82 */ /* 0x000fe20008000000 */
[----:B------:R0:W-:Y:S01]  /*b9a0*/  UTMALDG.3D [UR32], [UR14], desc[UR22] ;  /* 0x000016200e0075b4 */ /* 0x0001e20008011000 */
[----:B------:R-:W-:Y:S01]  /*b9b0*/  UMOV UR9, UR33 ;  /* 0x0000002100097c82 */ /* 0x000fe20008000000 */
[----:B------:R-:W-:Y:S01]  /*b9c0*/  UMOV UR11, UR19 ;  /* 0x00000013000b7c82 */ /* 0x000fe20008000000 */
[----:B------:R-:W-:Y:S01]  /*b9d0*/  UMOV UR12, UR36 ;  /* 0x00000024000c7c82 */ /* 0x000fe20008000000 */
[----:B------:R-:W-:Y:S01]  /*b9e0*/  UMOV UR10, UR26 ;  /* 0x0000001a000a7c82 */ /* 0x000fe20008000000 */
[----:B------:R-:W-:-:S02]  /*b9f0*/  LOP3.LUT R5, R5, R12, RZ, 0x3c, !PT ;  /* 0x0000000c05057212 */ /* 0x000fc400078e3cff */
[----:B------:R-:W-:Y:S01]  /*ba00*/  SEL R6, R6, RZ, P1 ;  /* 0x000000ff06067207 */ /* 0x000fe20000800000 */
[----:B------:R0:W-:Y:S01]  /*ba10*/  UTMALDG.3D [UR24], [UR14], desc[UR22] ;  /* 0x000016180e0075b4 */ /* 0x0001e20008011000 */
[----:B------:R0:W-:Y:S01]  /*ba20*/  UTMALDG.3D [UR16], [UR40], desc[UR22] ;  /* 0x00001610280075b4 */ /* 0x0001e20008011000 */
[----:B------:R0:W-:Y:S02]  /*ba30*/  UTMALDG.3D [UR8], [UR40], desc[UR22] ;  /* 0x00001608280075b4 */ /* 0x0001e40008011000 */
[----:B0-----:R-:W-:Y:S05]  /*ba40*/  @P3 BRA `(.L_x_295) ;  /* 0xfffffffc00183947 */ /* 0x001fea000383ffff */
.L_x_291:
[----:B------:R-:W-:Y:S05]  /*ba50*/  BSYNC B1 ;  /* 0x0000000000017941 */ /* 0x000fea0003800000 */
.L_x_290:
[----:B------:R-:W-:Y:S01]  /*ba60*/  LOP3.LUT P3, RZ, R11, 0xff, RZ, 0xc0, !PT ;  /* 0x000000ff0bff7812 */ /* 0x000fe2000786c0ff */
[----:B------:R-:W-:Y:S01]  /*ba70*/  IMAD.IADD R0, R13, 0x1, R0 ;  /* 0x000000010d007824 */ /* 0x000fe200078e0200 */
[----:B------:R-:W-:Y:S01]  /*ba80*/  IADD3 R16, P4, R16, UR30, RZ ;  /* 0x0000001e10107c10 */ /* 0x000fe2000ff9e0ff */
[----:B------:R-:W-:Y:S01]  /*ba90*/  ULDC.64 UR8, c[0x0][0x650] ;  /* 0x0001940000087ab9 */ /* 0x000fe20000000a00 */
[----:B------:R-:W-:Y:S01]  /*baa0*/  BSSY B1, `(.L_x_296) ;  /* 0x000006b000017945 */ /* 0x000fe20003800000 */
[----:B------:R-:W-:Y:S01]  /*bab0*/  IMAD.MOV.U32 R7, RZ, RZ, -0x1 ;  /* 0xffffffffff077424 */ /* 0x000fe200078e00ff */
[----:B------:R-:W-:Y:S01]  /*bac0*/  SHF.R.U32.HI R4, RZ, 0x1, R0 ;  /* 0x00000001ff047819 */ /* 0x000fe20000011600 */
[----:B------:R-:W-:Y:S01]  /*bad0*/  IMAD.MOV.U32 R9, RZ, RZ, -0x1 ;  /* 0xffffffffff097424 */ /* 0x000fe200078e00ff */
[----:B------:R-:W-:Y:S01]  /*bae0*/  ISETP.GT.U32.AND P1, PT, R0, 0x1, PT ;  /* 0x000000010000780c */ /* 0x000fe20003f24070 */
[----:B------:R-:W-:Y:S01]  /*baf0*/  IMAD.MOV.U32 R8, RZ, RZ, -0x1 ;  /* 0xffffffffff087424 */ /* 0x000fe200078e00ff */
[----:B------:R-:W-:-:S02]  /*bb00*/  LOP3.LUT R4, R4, 0x1, RZ, 0xc0, !PT ;  /* 0x0000000104047812 */ /* 0x000fc400078ec0ff */
[----:B------:R-:W-:Y:S01]  /*bb10*/  ISETP.LT.U32.AND P1, PT, R13, 0x2, P1 ;  /* 0x000000020d00780c */ /* 0x000fe20000f21070 */
[----:B------:R-:W0:Y:S01]  /*bb20*/  @P3 S2R R6, SR_CgaCtaId ;  /* 0x0000000000063919 */ /* 0x000e220000008800 */
[----:B------:R-:W-:Y:S02]  /*bb30*/  @P3 MOV R5, 0x400 ;  /* 0x0000040000053802 */ /* 0x000fe40000000f00 */
[----:B------:R-:W-:Y:S02]  /*bb40*/  IADD3.X R17, R17, UR7, RZ, P4, !PT ;  /* 0x0000000711117c10 */ /* 0x000fe4000a7fe4ff */
[----:B------:R-:W-:Y:S02]  /*bb50*/  ISETP.GE.U32.AND P4, PT, R16, UR8, PT ;  /* 0x0000000810007c0c */ /* 0x000fe4000bf86070 */
[----:B------:R-:W-:Y:S02]  /*bb60*/  LOP3.LUT R0, R0, 0x1, RZ, 0xc0, !PT ;  /* 0x0000000100007812 */ /* 0x000fe400078ec0ff */
[----:B------:R-:W-:-:S02]  /*bb70*/  PRMT R11, RZ, 0x7610, R11 ;  /* 0x00007610ff0b7816 */ /* 0x000fc4000000000b */
[----:B0-----:R-:W-:-:S04]  /*bb80*/  @P3 LEA R5, R6, R5, 0x18 ;  /* 0x0000000506053211 */ /* 0x001fc800078ec0ff */
[----:B------:R0:W-:Y:S01]  /*bb90*/  @P3 SYNCS.ARRIVE.TRANS64.A1T0 RZ, [R5+URZ+0x38], RZ ;  /* 0x000038ff05ff39a7 */ /* 0x0001e2000810003f */
[----:B------:R-:W-:Y:S02]  /*bba0*/  ISETP.NE.U32.AND P3, PT, R4, 0x1, PT ;  /* 0x000000010400780c */ /* 0x000fe40003f65070 */
[----:B------:R-:W-:Y:S02]  /*bbb0*/  SEL R4, RZ, 0x1, !P1 ;  /* 0x00000001ff047807 */ /* 0x000fe40004800000 */
[----:B------:R-:W-:Y:S02]  /*bbc0*/  ISETP.GE.U32.AND.EX P1, PT, R17, UR9, PT, P4 ;  /* 0x0000000911007c0c */ /* 0x000fe4000bf26140 */
[----:B------:R-:W-:-:S04]  /*bbd0*/  ISETP.GT.U32.AND P3, PT, R13, 0x1, !P3 ;  /* 0x000000010d00780c */ /* 0x000fc80005f64070 */
[----:B0-----:R-:W-:-:S04]  /*bbe0*/  SEL R5, RZ, 0x1, !P3 ;  /* 0x00000001ff057807 */ /* 0x001fc80005800000 */
[--C-:B------:R-:W-:Y:S02]  /*bbf0*/  LOP3.LUT R3, R5, R3, R4.reuse, 0x96, !PT ;  /* 0x0000000305037212 */ /* 0x100fe400078e9604 */
[----:B------:R-:W-:Y:S01]  /*bc00*/  PRMT R4, RZ, 0x7610, R4 ;  /* 0x00007610ff047816 */ /* 0x000fe20000000004 */
[----:B------:R-:W-:Y:S06]  /*bc10*/  @P1 BRA `(.L_x_297) ;  /* 0x00000004004c1947 */ /* 0x000fec0003800000 */
[----:B------:R-:W-:Y:S01]  /*bc20*/  ULDC.64 UR8, c[0x0][0x628] ;  /* 0x00018a0000087ab9 */ /* 0x000fe20000000a00 */
[----:B------:R-:W0:Y:S01]  /*bc30*/  S2R R14, SR_CTAID.X ;  /* 0x00000000000e7919 */ /* 0x000e220000002500 */
[----:B------:R-:W-:Y:S01]  /*bc40*/  ISETP.NE.U32.AND P1, PT, RZ, UR8, PT ;  /* 0x00000008ff007c0c */ /* 0x000fe2000bf25070 */
[----:B------:R-:W-:Y:S01]  /*bc50*/  ULDC UR11, c[0x0][0x630] ;  /* 0x00018c00000b7ab9 */ /* 0x000fe20000000800 */
[----:B------:R-:W-:Y:S01]  /*bc60*/  IMAD.MOV.U32 R4, RZ, RZ, R16 ;  /* 0x000000ffff047224 */ /* 0x000fe200078e0010 */
[----:B------:R-:W1:Y:S01]  /*bc70*/  S2R R12, SR_CTAID.Y ;  /* 0x00000000000c7919 */ /* 0x000e620000002600 */
[----:B------:R-:W-:Y:S01]  /*bc80*/  ISETP.NE.AND.EX P1, PT, RZ, UR9, PT, P1 ;  /* 0x00000009ff007c0c */ /* 0x000fe2000bf25310 */
[----:B------:R-:W-:-:S12]  /*bc90*/  IMAD.MOV.U32 R5, RZ, RZ, R17 ;  /* 0x000000ffff057224 */ /* 0x000fd800078e0011 */
[----:B------:R-:W-:Y:S05]  /*bca0*/  @!P1 BRA `(.L_x_298) ;  /* 0x0000000000289947 */ /* 0x000fea0003800000 */
[----:B------:R-:W-:Y:S02]  /*bcb0*/  ULDC UR10, c[0x0][0x634] ;  /* 0x00018d00000a7ab9 */ /* 0x000fe40000000800 */
[----:B------:R-:W-:-:S05]  /*bcc0*/  IADD3 R9, P1, R16, UR10, RZ ;  /* 0x0000000a10097c10 */ /* 0x000fca000ff3e0ff */
[----:B------:R-:W-:-:S04]  /*bcd0*/  IMAD.X R15, RZ, RZ, R17, P1 ;  /* 0x000000ffff0f7224 */ /* 0x000fc800008e0611 */
[----:B------:R-:W-:-:S04]  /*bce0*/  IMAD.WIDE.U32 R6, R15, UR8, RZ ;  /* 0x000000080f067c25 */ /* 0x000fc8000f8e00ff */
[----:B------:R-:W-:-:S04]  /*bcf0*/  IMAD.WIDE.U32 R6, P1, R9, UR9, R6 ;  /* 0x0000000909067c25 */ /* 0x000fc8000f820006 */
[----:B------:R-:W-:-:S04]  /*bd00*/  IMAD.WIDE.U32 R8, R9, UR8, RZ ;  /* 0x0000000809087c25 */ /* 0x000fc8000f8e00ff */
[----:B------:R-:W-:Y:S01]  /*bd10*/  IMAD.X R5, RZ, RZ, RZ, P1 ;  /* 0x000000ffff057224 */ /* 0x000fe200008e06ff */
[----:B------:R-:W-:Y:S01]  /*bd20*/  IADD3 RZ, P1, R9, R6, RZ ;  /* 0x0000000609ff7210 */ /* 0x000fe20007f3e0ff */
[----:B------:R-:W-:-:S04]  /*bd30*/  IMAD.MOV.U32 R4, RZ, RZ, R7 ;  /* 0x000000ffff047224 */ /* 0x000fc800078e0007 */
[----:B------:R-:W-:-:S08]  /*bd40*/  IMAD.WIDE.U32.X R4, R15, UR9, R4, P1 ;  /* 0x000000090f047c25 */ /* 0x000fd000088e0404 */
.L_x_298:
[--C-:B------:R-:W-:Y:S01]  /*bd50*/  SHF.R.U64 R8, R4, UR11, R5.reuse ;  /* 0x0000000b04087c19 */ /* 0x100fe20008001205 */
[----:B------:R-:W-:Y:S01]  /*bd60*/  ULDC.64 UR8, c[0x0][0x620] ;  /* 0x0001880000087ab9 */ /* 0x000fe20000000a00 */
[----:B------:R-:W-:Y:S01]  /*bd70*/  SHF.R.U32.HI R4, RZ, UR11, R5 ;  /* 0x0000000bff047c19 */ /* 0x000fe20008011605 */
[----:B------:R-:W2:Y:S01]  /*bd80*/  LDC R25, c[0x0][0x144] ;  /* 0x00005100ff197b82 */ /* 0x000ea20000000800 */
[----:B------:R-:W-:Y:S01]  /*bd90*/  IADD3 R7, P1, RZ, -R8, RZ ;  /* 0x80000008ff077210 */ /* 0x000fe20007f3e0ff */
[----:B------:R-:W-:Y:S01]  /*bda0*/  ULDC.64 UR12, c[0x0][0x640] ;  /* 0x00019000000c7ab9 */ /* 0x000fe20000000a00 */
[----:B0-----:R-:W-:Y:S01]  /*bdb0*/  I2FP.F32.U32 R9, R14 ;  /* 0x0000000e00097245 */ /* 0x001fe20000201000 */
[----:B------:R-:W-:Y:S02]  /*bdc0*/  ULDC UR10, c[0x0][0x608] ;  /* 0x00018200000a7ab9 */ /* 0x000fe40000000800 */
[----:B------:R-:W-:Y:S01]  /*bdd0*/  IMAD.X R4, RZ, RZ, ~R4, P1 ;  /* 0x000000ffff047224 */ /* 0x000fe200008e0e04 */
[----:B------:R-:W-:Y:S01]  /*bde0*/  ISETP.NE.U32.AND P1, PT, RZ, UR12, PT ;  /* 0x0000000cff007c0c */ /* 0x000fe2000bf25070 */
[----:B------:R-:W0:Y:S02]  /*bdf0*/  LDC R21, c[0x0][0x148] ;  /* 0x00005200ff157b82 */ /* 0x000e240000000800 */
[----:B------:R-:W-:Y:S01]  /*be00*/  IMAD R6, R4, UR8, RZ ;  /* 0x0000000804067c24 */ /* 0x000fe2000f8e02ff */
[----:B------:R-:W-:Y:S01]  /*be10*/  ISETP.NE.AND.EX P1, PT, RZ, UR13, PT, P1 ;  /* 0x0000000dff007c0c */ /* 0x000fe2000bf25310 */
[----:B------:R-:W-:Y:S01]  /*be20*/  IMAD.WIDE.U32 R4, R7, UR8, R16 ;  /* 0x0000000807047c25 */ /* 0x000fe2000f8e0010 */
[----:B------:R-:W-:-:S03]  /*be30*/  ULDC UR8, c[0x0][0x150] ;  /* 0x0000540000087ab9 */ /* 0x000fc60000000800 */
[----:B------:R-:W-:Y:S02]  /*be40*/  IMAD R7, R7, UR9, R6 ;  /* 0x0000000907077c24 */ /* 0x000fe4000f8e0206 */
[----:B------:R-:W-:Y:S01]  /*be50*/  FMUL R6, R9, UR8 ;  /* 0x0000000809067c20 */ /* 0x000fe20008400000 */
[----:B------:R-:W-:Y:S01]  /*be60*/  ULDC UR8, c[0x0][0x618] ;  /* 0x0001860000087ab9 */ /* 0x000fe20000000800 */
[----:B------:R-:W-:Y:S01]  /*be70*/  ULDC UR9, c[0x0][0x154] ;  /* 0x0000550000097ab9 */ /* 0x000fe20000000800 */
[----:B------:R-:W-:-:S03]  /*be80*/  IMAD.IADD R5, R5, 0x1, R7 ;  /* 0x0000000105057824 */ /* 0x000fc600078e0207 */
[----:B------:R-:W3:Y:S02]  /*be90*/  F2I.U32.TRUNC.NTZ R6, R6 ;  /* 0x0000000600067305 */ /* 0x000ee4000020f000 */
[----:B------:R-:W-:Y:S02]  /*bea0*/  SHF.R.U64 R9, R4, UR8, R5 ;  /* 0x0000000804097c19 */ /* 0x000fe40008001205 */
[----:B-1----:R-:W-:-:S05]  /*beb0*/  I2FP.F32.U32 R4, R12 ;  /* 0x0000000c00047245 */ /* 0x002fca0000201000 */
[----:B------:R-:W-:Y:S01]  /*bec0*/  FMUL R22, R4, UR9 ;  /* 0x0000000904167c20 */ /* 0x000fe20008400000 */
[----:B------:R-:W-:Y:S01]  /*bed0*/  SHF.R.U32.HI R4, RZ, UR8, R5 ;  /* 0x00000008ff047c19 */ /* 0x000fe20008011605 */
[----:B------:R-:W-:-:S03]  /*bee0*/  ULDC UR8, c[0x0][0x658] ;  /* 0x0001960000087ab9 */ /* 0x000fc60000000800 */
[--C-:B------:R-:W-:Y:S01]  /*bef0*/  SHF.R.U64 R20, R9, UR10, R4.reuse ;  /* 0x0000000a09147c19 */ /* 0x100fe20008001204 */
[----:B------:R-:W1:Y:S01]  /*bf00*/  F2I.U32.TRUNC.NTZ R22, R22 ;  /* 0x0000001600167305 */ /* 0x000e62000020f000 */
[----:B------:R-:W-:Y:S01]  /*bf10*/  SHF.R.U32.HI R5, RZ, UR10, R4 ;  /* 0x0000000aff057c19 */ /* 0x000fe20008011604 */
[----:B---3--:R-:W-:-:S03]  /*bf20*/  IMAD.MOV R6, RZ, RZ, -R6 ;  /* 0x000000ffff067224 */ /* 0x008fc600078e0a06 */
[--C-:B------:R-:W-:Y:S01]  /*bf30*/  SHF.R.U64 R15, R20, UR8, R5.reuse ;  /* 0x00000008140f7c19 */ /* 0x100fe20008001205 */
[----:B--2---:R-:W-:Y:S01]  /*bf40*/  IMAD R14, R25, R6, R14 ;  /* 0x00000006190e7224 */ /* 0x004fe200078e020e */
[----:B------:R-:W-:-:S03]  /*bf50*/  SHF.R.U32.HI R23, RZ, UR8, R5 ;  /* 0x00000008ff177c19 */ /* 0x000fc60008011605 */
[----:B------:R-:W-:Y:S02]  /*bf60*/  IMAD.MOV.U32 R4, RZ, RZ, R15 ;  /* 0x000000ffff047224 */ /* 0x000fe400078e000f */
[----:B------:R-:W-:Y:S01]  /*bf70*/  IMAD.MOV.U32 R5, RZ, RZ, R23 ;  /* 0x000000ffff057224 */ /* 0x000fe200078e0017 */
[----:B-1----:R-:W-:Y:S06]  /*bf80*/  @!P1 BRA `(.L_x_299) ;  /* 0x0000000000289947 */ /* 0x002fec0003800000 */
[----:B------:R-:W-:Y:S02]  /*bf90*/  ULDC UR8, c[0x0][0x64c] ;  /* 0x0001930000087ab9 */ /* 0x000fe40000000800 */
[----:B------:R-:W-:-:S05]  /*bfa0*/  IADD3 R5, P1, R15, UR8, RZ ;  /* 0x000000080f057c10 */ /* 0x000fca000ff3e0ff */
[----:B------:R-:W-:-:S04]  /*bfb0*/  IMAD.X R23, RZ, RZ, R23, P1 ;  /* 0x000000ffff177224 */ /* 0x000fc800008e0617 */
[----:B------:R-:W-:-:S04]  /*bfc0*/  IMAD.WIDE.U32 R6, R23, UR12, RZ ;  /* 0x0000000c17067c25 */ /* 0x000fc8000f8e00ff */
[----:B------:R-:W-:-:S04]  /*bfd0*/  IMAD.WIDE.U32 R6, P1, R5, UR13, R6 ;  /* 0x0000000d05067c25 */ /* 0x000fc8000f820006 */
[----:B------:R-:W-:-:S04]  /*bfe0*/  IMAD.WIDE.U32 R4, R5, UR12, RZ ;  /* 0x0000000c05047c25 */ /* 0x000fc8000f8e00ff */
[----:B------:R-:W-:Y:S01]  /*bff0*/  IMAD.MOV.U32 R4, RZ, RZ, R7 ;  /* 0x000000ffff047224 */ /* 0x000fe200078e0007 */
[----:B------:R-:W-:Y:S01]  /*c000*/  IADD3 RZ, P3, R5, R6, RZ ;  /* 0x0000000605ff7210 */ /* 0x000fe20007f7e0ff */
[----:B------:R-:W-:-:S04]  /*c010*/  IMAD.X R5, RZ, RZ, RZ, P1 ;  /* 0x000000ffff057224 */ /* 0x000fc800008e06ff */
[----:B------:R-:W-:-:S08]  /*c020*/  IMAD.WIDE.U32.X R4, R23, UR13, R4, P3 ;  /* 0x0000000d17047c25 */ /* 0x000fd000098e0404 */
.L_x_299:
[----:B------:R-:W-:Y:S01]  /*c030*/  ISETP.NE.AND P1, PT, R2, 0x1, PT ;  /* 0x000000010200780c */ /* 0x000fe20003f25270 */
[----:B------:R-:W-:Y:S01]  /*c040*/  ULDC UR8, c[0x0][0x648] ;  /* 0x0001920000087ab9 */ /* 0x000fe20000000800 */
[----:B------:R-:W-:Y:S01]  /*c050*/  LOP3.LUT R20, R20, UR6, RZ, 0xc0, !PT ;  /* 0x0000000614147c12 */ /* 0x000fe2000f8ec0ff */
[----:B------:R-:W-:Y:S01]  /*c060*/  IMAD.MOV R22, RZ, RZ, -R22 ;  /* 0x000000ffff167224 */ /* 0x000fe200078e0a16 */
[----:B------:R-:W-:Y:S01]  /*c070*/  SHF.R.U64 R5, R4, UR8, R5 ;  /* 0x0000000804057c19 */ /* 0x000fe20008001205 */
[----:B------:R-:W-:Y:S01]  /*c080*/  ULDC UR8, c[0x0][0x638] ;  /* 0x00018e0000087ab9 */ /* 0x000fe20000000800 */
[----:B------:R-:W-:Y:S01]  /*c090*/  LOP3.LUT R6, R9, UR4, RZ, 0xc0, !PT ;  /* 0x0000000409067c12 */ /* 0x000fe2000f8ec0ff */
[----:B------:R-:W-:Y:S02]  /*c0a0*/  ULDC UR9, c[0x0][0x610] ;  /* 0x0001840000097ab9 */ /* 0x000fe40000000800 */
[----:B------:R-:W-:Y:S02]  /*c0b0*/  IMAD.MOV R4, RZ, RZ, -R5 ;  /* 0x000000ffff047224 */ /* 0x000fe400078e0a05 */
[----:B------:R-:W-:-:S02]  /*c0c0*/  IMAD R5, R5, UR5, R20 ;  /* 0x0000000505057c24 */ /* 0x000fc4000f8e0214 */
[----:B0-----:R-:W-:Y:S02]  /*c0d0*/  @P1 IMAD R14, R21, R22, R12 ;  /* 0x00000016150e1224 */ /* 0x001fe400078e020c */
[----:B------:R-:W-:Y:S01]  /*c0e0*/  IMAD R15, R4, UR8, R15 ;  /* 0x00000008040f7c24 */ /* 0x000fe2000f8e020f */
[----:B------:R-:W-:Y:S01]  /*c0f0*/  ULDC UR8, c[0x0][0x600] ;  /* 0x0001800000087ab9 */ /* 0x000fe20000000800 */
[----:B------:R-:W-:Y:S02]  /*c100*/  IMAD R14, R5, UR9, R14 ;  /* 0x00000009050e7c24 */ /* 0x000fe4000f8e020e */
[----:B------:R-:W-:Y:S02]  /*c110*/  IMAD R15, R15, UR8, R6 ;  /* 0x000000080f0f7c24 */ /* 0x000fe4000f8e0206 */
[----:B------:R-:W-:-:S03]  /*c120*/  IMAD.MOV.U32 R4, RZ, RZ, 0x1 ;  /* 0x00000001ff047424 */ /* 0x000fc600078e00ff */
[----:B------:R-:W-:Y:S02]  /*c130*/  SEL R9, R15, R14, !P1 ;  /* 0x0000000e0f097207 */ /* 0x000fe40004800000 */
[----:B------:R-:W-:-:S07]  /*c140*/  SEL R7, R14, R15, !P1 ;  /* 0x0000000f0e077207 */ /* 0x000fce0004800000 */
.L_x_297:
[----:B------:R-:W-:Y:S05]  /*c150*/  BSYNC B1 ;  /* 0x0000000000017941 */ /* 0x000fea0003800000 */
.L_x_296:
[----:B------:R-:W-:-:S13]  /*c160*/  LOP3.LUT P1, RZ, R4, 0xff, RZ, 0xc0, !PT ;  /* 0x000000ff04ff7812 */ /* 0x000fda000782c0ff */
[----:B------:R-:W-:Y:S05]  /*c170*/  @P1 BRA `(.L_x_300) ;  /* 0xfffffff400181947 */ /* 0x000fea000383ffff */
[----:B------:R-:W-:Y:S05]  /*c180*/  BSYNC B0 ;  /* 0x0000000000007941 */ /* 0x000fea0003800000 */
.L_x_288:
[----:B------:R-:W-:-:S03]  /*c190*/  UMOV UR8, 0xffffffff ;  /* 0xffffffff00087882 */ /* 0x000fc60000000000 */
[----:B------:R-:W-:Y:S05]  /*c1a0*/  BRA.DIV UR8, `(.L_x_301) ;  /* 0x0000000208d07947 */ /* 0x000fea000b800000 */
[----:B------:R-:W-:-:S13]  /*c1b0*/  ELECT P6, URZ, PT ;  /* 0x00000000003f782f */ /* 0x000fda00038c0000 */
.L_x_313:
[----:B------:R-:W-:Y:S04]  /*c1c0*/  BSSY B0, `(.L_x_302) ;  /* 0x0000019000007945 */ /* 0x000fe80003800000 */
[----:B------:R-:W-:Y:S05]  /*c1d0*/  @!P6 BRA `(.L_x_303) ;  /* 0x00000000005ce947 */ /* 0x000fea0003800000 */
[----:B------:R-:W-:-:S04]  /*c1e0*/  LOP3.LUT R19, R19, 0x2, RZ, 0xfc, !PT ;  /* 0x0000000213137812 */ /* 0x000fc800078efcff */
[----:B------:R-:W-:-:S13]  /*c1f0*/  ISETP.NE.AND P0, PT, R19, 0x3, PT ;  /* 0x000000031300780c */ /* 0x000fda0003f05270 */
[----:B------:R-:W-:Y:S05]  /*c200*/  @!P0 BRA `(.L_x_304) ;  /* 0x0000000000048947 */ /* 0x000fea0003800000 */
[----:B------:R-:W-:Y:S01]  /*c210*/  BPT.TRAP 0x1 ;  /* 0x000000040000795c */ /* 0x000fe20000300000 */
.L_x_304:
[----:B------:R-:W0:Y:S01]  /*c220*/  S2R R5, SR_CgaCtaId ;  /* 0x0000000000057919 */ /* 0x000e220000008800 */
[----:B------:R-:W-:Y:S02]  /*c230*/  MOV R2, 0x400 ;  /* 0x0000040000027802 */ /* 0x000fe40000000f00 */
[----:B------:R-:W-:Y:S02]  /*c240*/  SHF.L.U32 R4, R3, 0x1f, RZ ;  /* 0x0000001f03047819 */ /* 0x000fe400000006ff */
[----:B0-----:R-:W-:-:S05]  /*c250*/  LEA R5, R5, R2, 0x18 ;  /* 0x0000000205057211 */ /* 0x001fca00078ec0ff */
[----:B------:R-:W-:-:S04]  /*c260*/  VIADD R5, R5, 0x10 ;  /* 0x0000001005057836 */ /* 0x000fc80000000000 */
[C---:B------:R-:W-:Y:S02]  /*c270*/  IMAD R7, R0.reuse, 0x8, R5 ;  /* 0x0000000800077824 */ /* 0x040fe400078e0205 */
[----:B------:R-:W-:Y:S02]  /*c280*/  VIADD R0, R0, 0x1 ;  /* 0x0000000100007836 */ /* 0x000fe40000000000 */
[----:B------:R-:W0:Y:S03]  /*c290*/  SYNCS.PHASECHK.TRANS64.TRYWAIT P0, [R7+URZ], R4 ;  /* 0x00000004070075a7 */ /* 0x000e26000800017f */
[----:B------:R-:W-:-:S04]  /*c2a0*/  ISETP.NE.AND P1, PT, R0, 0x2, PT ;  /* 0x000000020000780c */ /* 0x000fc80003f25270 */
[----:B------:R-:W-:Y:S02]  /*c2b0*/  SEL R2, RZ, 0x1, P1 ;  /* 0x00000001ff027807 */ /* 0x000fe40000800000 */
[----:B------:R-:W-:Y:S02]  /*c2c0*/  SEL R0, R0, RZ, P1 ;  /* 0x000000ff00007207 */ /* 0x000fe40000800000 */
[----:B------:R-:W-:Y:S01]  /*c2d0*/  LOP3.LUT R2, R3, R2, RZ, 0x3c, !PT ;  /* 0x0000000203027212 */ /* 0x000fe200078e3cff */
[----:B0-----:R-:W-:Y:S06]  /*c2e0*/  @!P0 BRA `(.L_x_305) ;  /* 0x0000000000a08947 */ /* 0x001fec0003800000 */
.L_x_314:
[----:B------:R-:W-:Y:S01]  /*c2f0*/  IMAD R5, R0, 0x8, R5 ;  /* 0x0000000800057824 */ /* 0x000fe200078e0205 */
[----:B------:R-:W-:-:S07]  /*c300*/  SHF.L.U32 R0, R2, 0x1f, RZ ;  /* 0x0000001f02007819 */ /* 0x000fce00000006ff */
.L_x_306:
[----:B-1----:R1:W2:Y:S02]  /*c310*/  SYNCS.PHASECHK.TRANS64.TRYWAIT P0, [R5+URZ], R0 ;  /* 0x00000000050075a7 */ /* 0x0022a4000800017f */
[----:B--2---:R-:W-:Y:S05]  /*c320*/  @!P0 NANOSLEEP.SYNCS 0x989680 ;  /* 0x009896800000895d */ /* 0x004fea0003900000 */
[----:B------:R-:W2:Y:S02]  /*c330*/  @!P0 SYNCS.PHASECHK.TRANS64 P0, [R5+URZ], R0 ;  /* 0x00000000050085a7 */ /* 0x000ea4000800007f */
[----:B--2---:R-:W-:Y:S05]  /*c340*/  @!P0 BRA `(.L_x_306) ;  /* 0xfffffffc00f08947 */ /* 0x004fea000383ffff */
.L_x_303:
[----:B------:R-:W-:Y:S05]  /*c350*/  BSYNC B0 ;  /* 0x0000000000007941 */ /* 0x000fea0003800000 */
.L_x_302:
[----:B------:R-:W-:Y:S05]  /*c360*/  EXIT ;  /* 0x000000000000794d */ /* 0x000fea0003800000 */
.L_x_17:
[----:B---3--:R3:W4:Y:S02]  /*c370*/  SYNCS.PHASECHK.TRANS64.TRYWAIT P1, [R3+URZ], R0 ;  /* 0x00000000030075a7 */ /* 0x008724000802017f */
[----:B----4-:R-:W-:Y:S05]  /*c380*/  @!P1 NANOSLEEP.SYNCS 0x989680 ;  /* 0x009896800000995d */ /* 0x010fea0003900000 */
[----:B------:R-:W4:Y:S02]  /*c390*/  @!P1 SYNCS.PHASECHK.TRANS64 P1, [R3+URZ], R0 ;  /* 0x00000000030095a7 */ /* 0x000f24000802007f */
[----:B----4-:R-:W-:Y:S05]  /*c3a0*/  @!P1 BRA `(.L_x_17) ;  /* 0xfffffffc00f09947 */ /* 0x010fea000383ffff */
[----:B------:R-:W-:Y:S05]  /*c3b0*/  BRA `(.L_x_16) ;  /* 0xffffff4c00847947 */ /* 0x000fea000383ffff */
.L_x_22:
[----:B-1----:R-:W-:-:S04]  /*c3c0*/  IMAD.U32 R4, RZ, RZ, UR9 ;  /* 0x00000009ff047e24 */ /* 0x002fc8000f8e00ff */
[----:B------:R1:W2:Y:S03]  /*c3d0*/  SYNCS.PHASECHK.TRANS64.TRYWAIT P1, [R4+URZ], R3 ;  /* 0x00000003040075a7 */ /* 0x0002a6000802017f */
[----:B--2---:R-:W-:Y:S05]  /*c3e0*/  @!P1 NANOSLEEP.SYNCS 0x989680 ;  /* 0x009896800000995d */ /* 0x004fea0003900000 */
[----:B------:R-:W2:Y:S02]  /*c3f0*/  @!P1 SYNCS.PHASECHK.TRANS64 P1, [R4+URZ], R3 ;  /* 0x00000003040095a7 */ /* 0x000ea4000802007f */
[----:B--2---:R-:W-:Y:S05]  /*c400*/  @!P1 BRA `(.L_x_22) ;  /* 0xfffffffc00ec9947 */ /* 0x004fea000383ffff */
[----:B------:R-:W-:Y:S05]  /*c410*/  BRA `(.L_x_21) ;  /* 0xffffff5400787947 */ /* 0x000fea000383ffff */
.L_x_289:
[----:B------:R-:W-:Y:S01]  /*c420*/  BSSY B1, `(.L_x_307) ;  /* 0x0000006000017945 */ /* 0x000fe20003800000 */
[----:B------:R-:W-:-:S07]  /*c430*/  IMAD.MOV.U32 R15, RZ, RZ, -0x1 ;  /* 0xffffffffff0f7424 */ /* 0x000fce00078e00ff */
[----:B------:R-:W-:Y:S05]  /*c440*/  WARPSYNC.COLLECTIVE R15, `(.L_x_308) ;  /* 0x000000000f0c7348 */ /* 0x000fea0003c00000 */
[----:B------:R-:W-:Y:S02]  /*c450*/  ELECT P6, UR62, PT ;  /* 0x00000000003e782f */ /* 0x000fe400038c0000 */
[----:B------:R-:W-:Y:S01]  /*c460*/  MOV R14, UR62 ;  /* 0x0000003e000e7c02 */ /* 0x000fe20008000f00 */
[----:B------:R-:W-:Y:S10]  /*c470*/  ENDCOLLECTIVE ;  /* 0x000000000000791b */ /* 0x000ff40003800000 */
.L_x_308:
[----:B------:R-:W-:Y:S05]  /*c480*/  BSYNC B1 ;  /* 0x0000000000017941 */ /* 0x000fea0003800000 */
.L_x_307:
[----:B------:R-:W-:Y:S05]  /*c490*/  BRA `(.L_x_309) ;  /* 0xfffffff0005c7947 */ /* 0x000fea000383ffff */
.L_x_292:
[----:B0-----:R0:W1:Y:S02]  /*c4a0*/  SYNCS.PHASECHK.TRANS64.TRYWAIT P1, [R12+URZ+0x10], R7 ;  /* 0x000010070c0075a7 */ /* 0x001064000802017f */
[----:B-1----:R-:W-:Y:S05]  /*c4b0*/  @!P1 NANOSLEEP.SYNCS 0x989680 ;  /* 0x009896800000995d */ /* 0x002fea0003900000 */
[----:B------:R-:W1:Y:S02]  /*c4c0*/  @!P1 SYNCS.PHASECHK.TRANS64 P1, [R12+URZ+0x10], R7 ;  /* 0x000010070c0095a7 */ /* 0x000e64000802007f */
[----:B-1----:R-:W-:Y:S05]  /*c4d0*/  @!P1 BRA `(.L_x_292) ;  /* 0xfffffffc00f09947 */ /* 0x002fea000383ffff */
[----:B------:R-:W-:Y:S05]  /*c4e0*/  BRA `(.L_x_310) ;  /* 0xfffffff000907947 */ /* 0x000fea000383ffff */
.L_x_301:
[----:B------:R-:W-:Y:S01]  /*c4f0*/  BSSY B0, `(.L_x_311) ;  /* 0x0000006000007945 */ /* 0x000fe20003800000 */
[----:B------:R-:W-:-:S07]  /*c500*/  IMAD.MOV.U32 R15, RZ, RZ, -0x1 ;  /* 0xffffffffff0f7424 */ /* 0x000fce00078e00ff */
[----:B------:R-:W-:Y:S05]  /*c510*/  WARPSYNC.COLLECTIVE R15, `(.L_x_312) ;  /* 0x000000000f0c7348 */ /* 0x000fea0003c00000 */
[----:B------:R-:W-:Y:S02]  /*c520*/  ELECT P6, UR62, PT ;  /* 0x00000000003e782f */ /* 0x000fe400038c0000 */
[----:B------:R-:W-:Y:S01]  /*c530*/  MOV R14, UR62 ;  /* 0x0000003e000e7c02 */ /* 0x000fe20008000f00 */
[----:B------:R-:W-:Y:S10]  /*c540*/  ENDCOLLECTIVE ;  /* 0x000000000000791b */ /* 0x000ff40003800000 */
.L_x_312:
[----:B------:R-:W-:Y:S05]  /*c550*/  BSYNC B0 ;  /* 0x0000000000007941 */ /* 0x000fea0003800000 */
.L_x_311:
[----:B------:R-:W-:Y:S05]  /*c560*/  BRA `(.L_x_313) ;  /* 0xfffffffc00147947 */ /* 0x000fea000383ffff */
.L_x_305:
[----:B0-----:R0:W1:Y:S02]  /*c570*/  SYNCS.PHASECHK.TRANS64.TRYWAIT P0, [R7+URZ], R4 ;  /* 0x00000004070075a7 */ /* 0x001064000800017f */
[----:B-1----:R-:W-:Y:S05]  /*c580*/  @!P0 NANOSLEEP.SYNCS 0x989680 ;  /* 0x009896800000895d */ /* 0x002fea0003900000 */
[----:B------:R-:W1:Y:S02]  /*c590*/  @!P0 SYNCS.PHASECHK.TRANS64 P0, [R7+URZ], R4 ;  /* 0x00000004070085a7 */ /* 0x000e64000800007f */
[----:B-1----:R-:W-:Y:S05]  /*c5a0*/  @!P0 BRA `(.L_x_305) ;  /* 0xfffffffc00f08947 */ /* 0x002fea000383ffff */
[----:B------:R-:W-:Y:S05]  /*c5b0*/  BRA `(.L_x_314) ;  /* 0xfffffffc004c7947 */ /* 0x000fea000383ffff */
.L_x_315:
[----:B------:R-:W-:-:S00]  /*c5c0*/  BRA `(.L_x_315) ;  /* 0xfffffffc00fc7947 */ /* 0x000fc0000383ffff */
[----:B------:R-:W-:-:S00]  /*c5d0*/  NOP ;  /* 0x0000000000007918 */ /* 0x000fc00000000000 */
        /* <DEDUP_REMOVED lines=10> */
.L_x_316:


//--------------------- .nv.global.init           --------------------------
	.section	.nv.global.init,"aw",@progbits
.nv.global.init:
	.type		$str$22,@object
	.size		$str$22,($str$23 - $str$22)
$str$22:
        /*0000*/ 	.byte	0x6b, 0x5f, 0x74, 0x69, 0x6c, 0x65, 0x5f, 0x63, 0x6f, 0x75, 0x6e, 0x74, 0x20, 0x3e, 0x3d, 0x20
        /*0010*/ 	.byte	0x31, 0x00
	.type		$str$23,@object
	.size		$str$23,(__unnamed_1 - $str$23)
$str$23:
        /*0012*/ 	.byte	0x2f, 0x74, 0x6d, 0x70, 0x2f, 0x63, 0x75, 0x74, 0x6c, 0x61, 0x73, 0x73, 0x5f, 0x73, 0x77, 0x65
        /*0022*/ 	.byte	0x65, 0x70, 0x5f, 0x73, 0x72, 0x63, 0x2f, 0x69, 0x6e, 0x63, 0x6c, 0x75, 0x64, 0x65, 0x2f, 0x63
        /*0032*/ 	.byte	0x75, 0x74, 0x6c, 0x61, 0x73, 0x73, 0x2f, 0x67, 0x65, 0x6d, 0x6d, 0x2f, 0x63, 0x6f, 0x6c, 0x6c
        /*0042*/ 	.byte	0x65, 0x63, 0x74, 0x69, 0x76, 0x65, 0x2f, 0x73, 0x6d, 0x39, 0x30, 0x5f, 0x6d, 0x6d, 0x61, 0x5f
        /*0052*/ 	.byte	0x74, 0x6d, 0x61, 0x5f, 0x67, 0x6d, 0x6d, 0x61, 0x5f, 0x73, 0x73, 0x5f, 0x77, 0x61, 0x72, 0x70
        /*0062*/ 	.byte	0x73, 0x70, 0x65, 0x63, 0x69, 0x61, 0x6c, 0x69, 0x7a, 0x65, 0x64, 0x2e, 0x68, 0x70, 0x70, 0x00
	.type		__unnamed_1,@object
	.size		__unnamed_1,(.L_0 - __unnamed_1)
__unnamed_1:
        /*0072*/ 	.byte	0x76, 0x6f, 0x69, 0x64, 0x20, 0x63, 0x75, 0x74, 0x6c, 0x61, 0x73, 0x73, 0x3a, 0x3a, 0x67, 0x65
        /* <DEDUP_REMOVED lines=177> */
        /*0b92*/ 	.byte	0x00
.L_0:


//--------------------- .nv.shared._ZN7cutlass13device_kernelINS_4gemm6kernel13GemmUniversalIN4cute5tupleIJiiiiEEENS1_10collective13CollectiveMmaINS1_34MainloopSm90TmaGmmaWarpSpecializedILi2ENS5_IJNS4_1CILi1EEESB_SB_EEENS1_35KernelTmaWarpSpecializedCooperativeEEENS5_IJNSA_ILi256EEENSA_ILi128EEENSA_ILi64EEEEEENS_10tfloat32_tENS5_IJlSB_lEEESJ_SK_NS4_8TiledMMAINS4_8MMA_AtomIJNS4_4SM904GMMA30MMA_64x128x8_F32TF32TF32_SS_TNILNSO_7ScaleInE1ELSQ_1EEEEEENS4_6LayoutINS5_IJNSA_ILi2EEESB_SB_EEENS5_IJSB_NSA_ILi0EEESW_EEEEENS5_IJNS4_10UnderscoreESZ_SZ_EEEEENS4_13SM90_TMA_LOADENS4_14ComposedLayoutINS4_7SwizzleILi3ELi4ELi3EEENS4_18smem_ptr_flag_bitsILi32EEENST_INS5_IJNSA_ILi8EEENSA_ILi32EEEEEENS5_IJS19_SB_EEEEEEEvNS4_8identityES12_S1D_vS1E_EENS_8epilogue10collective6detail29Sm90TmaWarpSpecializedAdapterINS1H_15DefaultEpilogueISJ_SK_SK_NS1G_6thread17LinearCombinationISJ_Li1EffLNS1L_9ScaleType4KindE0ELNS_15FloatRoundStyleE2ESJ_EENS1_15EpilogueDefaultEEEEEvvEEEEvNT_6ParamsE --------------------------
	.section	.nv.shared._ZN7cutlass13device_kernelINS_4gemm6kernel13GemmUniversalIN4cute5tupleIJiiiiEEENS1_10collective13CollectiveMmaINS1_34MainloopSm90TmaGmmaWarpSpecializedILi2ENS5_IJNS4_1CILi1EEESB_SB_EEENS1_35KernelTmaWarpSpecializedCooperativeEEENS5_IJNSA_ILi256EEENSA_ILi128EEENSA_ILi64EEEEEENS_10tfloat32_tENS5_IJlSB_lEEESJ_SK_NS4_8TiledMMAINS4_8MMA_AtomIJNS4_4SM904GMMA30MMA_64x128x8_F32TF32TF32_SS_TNILNSO_7ScaleInE1ELSQ_1EEEEEENS4_6LayoutINS5_IJNSA_ILi2EEESB_SB_EEENS5_IJSB_NSA_ILi0EEESW_EEEEENS5_IJNS4_10UnderscoreESZ_SZ_EEEEENS4_13SM90_TMA_LOADENS4_14ComposedLayoutINS4_7SwizzleILi3ELi4ELi3EEENS4_18smem_ptr_flag_bitsILi32EEENST_INS5_IJNSA_ILi8EEENSA_ILi32EEEEEENS5_IJS19_SB_EEEEEEEvNS4_8identityES12_S1D_vS1E_EENS_8epilogue10collective6detail29Sm90TmaWarpSpecializedAdapterINS1H_15DefaultEpilogueISJ_SK_SK_NS1G_6thread17LinearCombinationISJ_Li1EffLNS1L_9ScaleType4KindE0ELNS_15FloatRoundStyleE2ESJ_EENS1_15EpilogueDefaultEEEEEvvEEEEvNT_6ParamsE,"aw",@nobits
	.sectionflags	@""
	.align	16
	.zero		1024


//--------------------- .nv.shared.reserved.0     --------------------------
	.section	.nv.shared.reserved.0,"aw",@nobits
	.weak		__nv_reservedSMEM_offset_0_alias
	.size		__nv_reservedSMEM_offset_0_alias, 0, 0
	.other		__nv_reservedSMEM_offset_0_alias,@"STO_CUDA_RESERVED_SHARED STV_DEFAULT"
__nv_reservedSMEM_offset_0_alias:
	.zero		0


//--------------------- .nv.global                --------------------------
	.section	.nv.global,"aw",@nobits
.nv.global:
	.type		_ZN40_INTERNAL_3aa2c491_4_k_cu_ccc01fdb_245274cute1_E,@object
	.size		_ZN40_INTERNAL_3aa2c491_4_k_cu_ccc01fdb_245274cute1_E,(_ZN40_INTERNAL_3aa2c491_4_k_cu_ccc01fdb_245274cuda3std3__45__cpo6cbeginE - _ZN40_INTERNAL_3aa2c491_4_k_cu_ccc01fdb_245274cute1_E)
_ZN40_INTERNAL_3aa2c491_4_k_cu_ccc01fdb_245274cute1_E:
	.zero		1
	.type		_ZN40_INTERNAL_3aa2c491_4_k_cu_ccc01fdb_245274cuda3std3__45__cpo6cbeginE,@object
	.size		_ZN40_INTERNAL_3aa2c491_4_k_cu_ccc01fdb_245274cuda3std3__45__cpo6cbeginE,(_ZN40_INTERNAL_3aa2c491_4_k_cu_ccc01fdb_245274cuda3std3__48in_placeE - _ZN40_INTERNAL_3aa2c491_4_k_cu_ccc01fdb_245274cuda3std3__45__cpo6cbeginE)
_ZN40_INTERNAL_3aa2c491_4_k_cu_ccc01fdb_245274cuda3std3__45__cpo6cbeginE:
	.zero		1
	.type		_ZN40_INTERNAL_3aa2c491_4_k_cu_ccc01fdb_245274cuda3std3__48in_placeE,@object
	.size		_ZN40_INTERNAL_3aa2c491_4_k_cu_ccc01fdb_245274cuda3std3__48in_placeE,(_ZN40_INTERNAL_3aa2c491_4_k_cu_ccc01fdb_245274cuda3std6ranges3__45__cpo9iter_moveE - _ZN40_INTERNAL_3aa2c491_4_k_cu_ccc01fdb_245274cuda3std3__48in_placeE)
_ZN40_INTERNAL_3aa2c491_4_k_cu_ccc01fdb_245274cuda3std3__48in_placeE:
	.zero		1
	.type		_ZN40_INTERNAL_3aa2c491_4_k_cu_ccc01fdb_245274cuda3std6ranges3__45__cpo9iter_moveE,@object
	.size		_ZN40_INTERNAL_3aa2c491_4_k_cu_ccc01fdb_245274cuda3std6ranges3__45__cpo9iter_moveE,(_ZN40_INTERNAL_3aa2c491_4_k_cu_ccc01fdb_245274cuda3std3__45__cpo5beginE - _ZN40_INTERNAL_3aa2c491_4_k_cu_ccc01fdb_245274cuda3std6ranges3__45__cpo9iter_moveE)
_ZN40_INTERNAL_3aa2c491_4_k_cu_ccc01fdb_245274cuda3std6ranges3__45__cpo9iter_moveE:
	.zero		1
	.type		_ZN40_INTERNAL_3aa2c491_4_k_cu_ccc01fdb_245274cuda3std3__45__cpo5beginE,@object
	.size		_ZN40_INTERNAL_3aa2c491_4_k_cu_ccc01fdb_245274cuda3std3__45__cpo5beginE,(_ZN40_INTERNAL_3aa2c491_4_k_cu_ccc01fdb_245274cuda3std3__442_GLOBAL__N__3aa2c491_4_k_cu_ccc01fdb_245276ignoreE - _ZN40_INTERNAL_3aa2c491_4_k_cu_ccc01fdb_245274cuda3std3__45__cpo5beginE)
_ZN40_INTERNAL_3aa2c491_4_k_cu_ccc01fdb_245274cuda3std3__45__cpo5beginE:
	.zero		1
	.type		_ZN40_INTERNAL_3aa2c491_4_k_cu_ccc01fdb_245274cuda3std3__442_GLOBAL__N__3aa2c491_4_k_cu_ccc01fdb_245276ignoreE,@object
	.size		_ZN40_INTERNAL_3aa2c491_4_k_cu_ccc01fdb_245274cuda3std3__442_GLOBAL__N__3aa2c491_4_k_cu_ccc01fdb_245276ignoreE,(_ZN40_INTERNAL_3aa2c491_4_k_cu_ccc01fdb_245274cute7productE - _ZN40_INTERNAL_3aa2c491_4_k_cu_ccc01fdb_245274cuda3std3__442_GLOBAL__N__3aa2c491_4_k_cu_ccc01fdb_245276ignoreE)
_ZN40_INTERNAL_3aa2c491_4_k_cu_ccc01fdb_245274cuda3std3__442_GLOBAL__N__3aa2c491_4_k_cu_ccc01fdb_245276ignoreE:
	.zero		1
	.type		_ZN40_INTERNAL_3aa2c491_4_k_cu_ccc01fdb_245274cute7productE,@object
	.size		_ZN40_INTERNAL_3aa2c491_4_k_cu_ccc01fdb_245274cute7productE,(_ZN40_INTERNAL_3aa2c491_4_k_cu_ccc01fdb_245274cuda3std3__45__cpo3endE - _ZN40_INTERNAL_3aa2c491_4_k_cu_ccc01fdb_245274cute7productE)
_ZN40_INTERNAL_3aa2c491_4_k_cu_ccc01fdb_245274cute7productE:
	.zero		1
	.type		_ZN40_INTERNAL_3aa2c491_4_k_cu_ccc01fdb_245274cuda3std3__45__cpo3endE,@object
	.size		_ZN40_INTERNAL_3aa2c491_4_k_cu_ccc01fdb_245274cuda3std3__45__cpo3endE,(_ZN40_INTERNAL_3aa2c491_4_k_cu_ccc01fdb_245274cuda3std3__419piecewise_constructE - _ZN40_INTERNAL_3aa2c491_4_k_cu_ccc01fdb_245274cuda3std3__45__cpo3endE)
_ZN40_INTERNAL_3aa2c491_4_k_cu_ccc01fdb_245274cuda3std3__45__cpo3endE:
	.zero		1
	.type		_ZN40_INTERNAL_3aa2c491_4_k_cu_ccc01fdb_245274cuda3std3__419piecewise_constructE,@object
	.size		_ZN40_INTERNAL_3aa2c491_4_k_cu_ccc01fdb_245274cuda3std3__419piecewise_constructE,(_ZN40_INTERNAL_3aa2c491_4_k_cu_ccc01fdb_245274cuda3std3__45__cpo4cendE - _ZN40_INTERNAL_3aa2c491_4_k_cu_ccc01fdb_245274cuda3std3__419piecewise_constructE)
_ZN40_INTERNAL_3aa2c491_4_k_cu_ccc01fdb_245274cuda3std3__419piecewise_constructE:
	.zero		1
	.type		_ZN40_INTERNAL_3aa2c491_4_k_cu_ccc01fdb_245274cuda3std3__45__cpo4cendE,@object
	.size		_ZN40_INTERNAL_3aa2c491_4_k_cu_ccc01fdb_245274cuda3std3__45__cpo4cendE,(_ZN40_INTERNAL_3aa2c491_4_k_cu_ccc01fdb_245274cuda3std6ranges3__45__cpo4swapE - _ZN40_INTERNAL_3aa2c491_4_k_cu_ccc01fdb_245274cuda3std3__45__cpo4cendE)
_ZN40_INTERNAL_3aa2c491_4_k_cu_ccc01fdb_245274cuda3std3__45__cpo4cendE:
	.zero		1
	.type		_ZN40_INTERNAL_3aa2c491_4_k_cu_ccc01fdb_245274cuda3std6ranges3__45__cpo4swapE,@object
	.size		_ZN40_INTERNAL_3aa2c491_4_k_cu_ccc01fdb_245274cuda3std6ranges3__45__cpo4swapE,(.L_8 - _ZN40_INTERNAL_3aa2c491_4_k_cu_ccc01fdb_245274cuda3std6ranges3__45__cpo4swapE)
_ZN40_INTERNAL_3aa2c491_4_k_cu_ccc01fdb_245274cuda3std6ranges3__45__cpo4swapE:
	.zero		1
.L_8:


//--------------------- .nv.constant0._ZN7cutlass13device_kernelINS_4gemm6kernel13GemmUniversalIN4cute5tupleIJiiiiEEENS1_10collective13CollectiveMmaINS1_34MainloopSm90TmaGmmaWarpSpecializedILi2ENS5_IJNS4_1CILi1EEESB_SB_EEENS1_35KernelTmaWarpSpecializedCooperativeEEENS5_IJNSA_ILi256EEENSA_ILi128EEENSA_ILi64EEEEEENS_10tfloat32_tENS5_IJlSB_lEEESJ_SK_NS4_8TiledMMAINS4_8MMA_AtomIJNS4_4SM904GMMA30MMA_64x128x8_F32TF32TF32_SS_TNILNSO_7ScaleInE1ELSQ_1EEEEEENS4_6LayoutINS5_IJNSA_ILi2EEESB_SB_EEENS5_IJSB_NSA_ILi0EEESW_EEEEENS5_IJNS4_10UnderscoreESZ_SZ_EEEEENS4_13SM90_TMA_LOADENS4_14ComposedLayoutINS4_7SwizzleILi3ELi4ELi3EEENS4_18smem_ptr_flag_bitsILi32EEENST_INS5_IJNSA_ILi8EEENSA_ILi32EEEEEENS5_IJS19_SB_EEEEEEEvNS4_8identityES12_S1D_vS1E_EENS_8epilogue10collective6detail29Sm90TmaWarpSpecializedAdapterINS1H_15DefaultEpilogueISJ_SK_SK_NS1G_6thread17LinearCombinationISJ_Li1EffLNS1L_9ScaleType4KindE0ELNS_15FloatRoundStyleE2ESJ_EENS1_15EpilogueDefaultEEEEEvvEEEEvNT_6ParamsE --------------------------
	.section	.nv.constant0._ZN7cutlass13device_kernelINS_4gemm6kernel13GemmUniversalIN4cute5tupleIJiiiiEEENS1_10collective13CollectiveMmaINS1_34MainloopSm90TmaGmmaWarpSpecializedILi2ENS5_IJNS4_1CILi1EEESB_SB_EEENS1_35KernelTmaWarpSpecializedCooperativeEEENS5_IJNSA_ILi256EEENSA_ILi128EEENSA_ILi64EEEEEENS_10tfloat32_tENS5_IJlSB_lEEESJ_SK_NS4_8TiledMMAINS4_8MMA_AtomIJNS4_4SM904GMMA30MMA_64x128x8_F32TF32TF32_SS_TNILNSO_7ScaleInE1ELSQ_1EEEEEENS4_6LayoutINS5_IJNSA_ILi2EEESB_SB_EEENS5_IJSB_NSA_ILi0EEESW_EEEEENS5_IJNS4_10UnderscoreESZ_SZ_EEEEENS4_13SM90_TMA_LOADENS4_14ComposedLayoutINS4_7SwizzleILi3ELi4ELi3EEENS4_18smem_ptr_flag_bitsILi32EEENST_INS5_IJNSA_ILi8EEENSA_ILi32EEEEEENS5_IJS19_SB_EEEEEEEvNS4_8identityES12_S1D_vS1E_EENS_8epilogue10collective6detail29Sm90TmaWarpSpecializedAdapterINS1H_15DefaultEpilogueISJ_SK_SK_NS1G_6thread17LinearCombinationISJ_Li1EffLNS1L_9ScaleType4KindE0ELNS_15FloatRoundStyleE2ESJ_EENS1_15EpilogueDefaultEEEEEvvEEEEvNT_6ParamsE,"a",@progbits
	.sectionflags	@""
	.align	4
.nv.constant0._ZN7cutlass13device_kernelINS_4gemm6kernel13GemmUniversalIN4cute5tupleIJiiiiEEENS1_10collective13CollectiveMmaINS1_34MainloopSm90TmaGmmaWarpSpecializedILi2ENS5_IJNS4_1CILi1EEESB_SB_EEENS1_35KernelTmaWarpSpecializedCooperativeEEENS5_IJNSA_ILi256EEENSA_ILi128EEENSA_ILi64EEEEEENS_10tfloat32_tENS5_IJlSB_lEEESJ_SK_NS4_8TiledMMAINS4_8MMA_AtomIJNS4_4SM904GMMA30MMA_64x128x8_F32TF32TF32_SS_TNILNSO_7ScaleInE1ELSQ_1EEEEEENS4_6LayoutINS5_IJNSA_ILi2EEESB_SB_EEENS5_IJSB_NSA_ILi0EEESW_EEEEENS5_IJNS4_10UnderscoreESZ_SZ_EEEEENS4_13SM90_TMA_LOADENS4_14ComposedLayoutINS4_7SwizzleILi3ELi4ELi3EEENS4_18smem_ptr_flag_bitsILi32EEENST_INS5_IJNSA_ILi8EEENSA_ILi32EEEEEENS5_IJS19_SB_EEEEEEEvNS4_8identityES12_S1D_vS1E_EENS_8epilogue10collective6detail29Sm90TmaWarpSpecializedAdapterINS1H_15DefaultEpilogueISJ_SK_SK_NS1G_6thread17LinearCombinationISJ_Li1EffLNS1L_9ScaleType4KindE0ELNS_15FloatRoundStyleE2ESJ_EENS1_15EpilogueDefaultEEEEEvvEEEEvNT_6ParamsE:
	.zero		1664


//--------------------- SYMBOLS --------------------------

	.type		.nv.reservedSmem.offset0,@object
	.size		.nv.reservedSmem.offset0,0x4
	.type		__assertfail,@function
